	.target	sm_80

	.elftype	@"ET_EXEC"


//--------------------- .note.nv.tkinfo           --------------------------
	.section	.note.nv.tkinfo,"",@"SHT_NOTE"
	.sectionflags	@"SHF_NOTE_NV_TKINFO"
	.tkinfo
        /*0018*/ 	.word	0x00000002
        /*0030*/ 	.string	""
        /*0030*/ 	.string	"ptxas"
        /*0030*/ 	.string	"Cuda compilation tools, release 13.0, V13.0.88"
        /*0030*/ 	.string	"Build cuda_13.0.r13.0/compiler.36424714_0"
        /*0030*/ 	.string	"-v  -suppress-debug-info  -lineinfo  -arch sm_80 "



//--------------------- .note.nv.cuinfo           --------------------------
	.section	.note.nv.cuinfo,"",@"SHT_NOTE"
	.sectionflags	@"SHF_NOTE_NV_CUINFO"
        /*0018*/ 	.short	0x0002
        /*001a*/ 	.short	0x0050
        /*001c*/ 	.short	0x0082
	.zero		2


//--------------------- .nv.info                  --------------------------
	.section	.nv.info,"",@"SHT_CUDA_INFO"
	.align	4


	//----- nvinfo : EIATTR_REGCOUNT
	.align		4
        /*0000*/ 	.byte	0x04, 0x2f
        /*0002*/ 	.short	(.L_1 - .L_0)
	.align		4
.L_0:
        /*0004*/ 	.word	index@(matmul_kernel)
        /*0008*/ 	.word	0x000000a8


	//----- nvinfo : EIATTR_FRAME_SIZE
	.align		4
.L_1:
        /*000c*/ 	.byte	0x04, 0x11
        /*000e*/ 	.short	(.L_3 - .L_2)
	.align		4
.L_2:
        /*0010*/ 	.word	index@(matmul_kernel)
        /*0014*/ 	.word	0x00000000


	//----- nvinfo : EIATTR_MIN_STACK_SIZE
	.align		4
.L_3:
        /*0018*/ 	.byte	0x04, 0x12
        /*001a*/ 	.short	(.L_5 - .L_4)
	.align		4
.L_4:
        /*001c*/ 	.word	index@(matmul_kernel)
        /*0020*/ 	.word	0x00000000
.L_5:


//--------------------- .nv.info.matmul_kernel    --------------------------
	.section	.nv.info.matmul_kernel,"",@"SHT_CUDA_INFO"
	.sectionflags	@""
	.align	4


	//----- nvinfo : EIATTR_CUDA_API_VERSION
	.align		4
        /*0000*/ 	.byte	0x04, 0x37
        /*0002*/ 	.short	(.L_7 - .L_6)
.L_6:
        /*0004*/ 	.word	0x00000082


	//----- nvinfo : EIATTR_SW2861232_WAR
	.align		4
.L_7:
        /*0008*/ 	.byte	0x01, 0x35
	.zero		2


	//----- nvinfo : EIATTR_PARAM_CBANK
	.align		4
        /*000c*/ 	.byte	0x04, 0x0a
        /*000e*/ 	.short	(.L_9 - .L_8)
	.align		4
.L_8:
        /*0010*/ 	.word	index@(.nv.constant0.matmul_kernel)
        /*0014*/ 	.short	0x0160
        /*0016*/ 	.short	0x0050


	//----- nvinfo : EIATTR_CBANK_PARAM_SIZE
	.align		4
.L_9:
        /*0018*/ 	.byte	0x03, 0x19
        /*001a*/ 	.short	0x0050


	//----- nvinfo : EIATTR_KPARAM_INFO
	.align		4
        /*001c*/ 	.byte	0x04, 0x17
        /*001e*/ 	.short	(.L_11 - .L_10)
.L_10:
        /*0020*/ 	.word	0x00000000
        /*0024*/ 	.short	0x000d
        /*0026*/ 	.short	0x0048
        /*0028*/ 	.byte	0x00, 0xf4, 0x21, 0x00


	//----- nvinfo : EIATTR_KPARAM_INFO
	.align		4
.L_11:
        /*002c*/ 	.byte	0x04, 0x17
        /*002e*/ 	.short	(.L_13 - .L_12)
.L_12:
        /*0030*/ 	.word	0x00000000
        /*0034*/ 	.short	0x000c
        /*0036*/ 	.short	0x0040
        /*0038*/ 	.byte	0x00, 0xf4, 0x21, 0x00


	//----- nvinfo : EIATTR_KPARAM_INFO
	.align		4
.L_13:
        /*003c*/ 	.byte	0x04, 0x17
        /*003e*/ 	.short	(.L_15 - .L_14)
.L_14:
        /*0040*/ 	.word	0x00000000
        /*0044*/ 	.short	0x000b
        /*0046*/ 	.short	0x0038
        /*0048*/ 	.byte	0x00, 0xf0, 0x11, 0x00


	//----- nvinfo : EIATTR_KPARAM_INFO
	.align		4
.L_15:
        /*004c*/ 	.byte	0x04, 0x17
        /*004e*/ 	.short	(.L_17 - .L_16)
.L_16:
        /*0050*/ 	.word	0x00000000
        /*0054*/ 	.short	0x000a
        /*0056*/ 	.short	0x0034
        /*0058*/ 	.byte	0x00, 0xf0, 0x11, 0x00


	//----- nvinfo : EIATTR_KPARAM_INFO
	.align		4
.L_17:
        /*005c*/ 	.byte	0x04, 0x17
        /*005e*/ 	.short	(.L_19 - .L_18)
.L_18:
        /*0060*/ 	.word	0x00000000
        /*0064*/ 	.short	0x0009
        /*0066*/ 	.short	0x0030
        /*0068*/ 	.byte	0x00, 0xf0, 0x11, 0x00


	//----- nvinfo : EIATTR_KPARAM_INFO
	.align		4
.L_19:
        /*006c*/ 	.byte	0x04, 0x17
        /*006e*/ 	.short	(.L_21 - .L_20)
.L_20:
        /*0070*/ 	.word	0x00000000
        /*0074*/ 	.short	0x0008
        /*0076*/ 	.short	0x002c
        /*0078*/ 	.byte	0x00, 0xf0, 0x11, 0x00


	//----- nvinfo : EIATTR_KPARAM_INFO
	.align		4
.L_21:
        /*007c*/ 	.byte	0x04, 0x17
        /*007e*/ 	.short	(.L_23 - .L_22)
.L_22:
        /*0080*/ 	.word	0x00000000
        /*0084*/ 	.short	0x0007
        /*0086*/ 	.short	0x0028
        /*0088*/ 	.byte	0x00, 0xf0, 0x11, 0x00


	//----- nvinfo : EIATTR_KPARAM_INFO
	.align		4
.L_23:
        /*008c*/ 	.byte	0x04, 0x17
        /*008e*/ 	.short	(.L_25 - .L_24)
.L_24:
        /*0090*/ 	.word	0x00000000
        /*0094*/ 	.short	0x0006
        /*0096*/ 	.short	0x0024
        /*0098*/ 	.byte	0x00, 0xf0, 0x11, 0x00


	//----- nvinfo : EIATTR_KPARAM_INFO
	.align		4
.L_25:
        /*009c*/ 	.byte	0x04, 0x17
        /*009e*/ 	.short	(.L_27 - .L_26)
.L_26:
        /*00a0*/ 	.word	0x00000000
        /*00a4*/ 	.short	0x0005
        /*00a6*/ 	.short	0x0020
        /*00a8*/ 	.byte	0x00, 0xf0, 0x11, 0x00


	//----- nvinfo : EIATTR_KPARAM_INFO
	.align		4
.L_27:
        /*00ac*/ 	.byte	0x04, 0x17
        /*00ae*/ 	.short	(.L_29 - .L_28)
.L_28:
        /*00b0*/ 	.word	0x00000000
        /*00b4*/ 	.short	0x0004
        /*00b6*/ 	.short	0x001c
        /*00b8*/ 	.byte	0x00, 0xf0, 0x11, 0x00


	//----- nvinfo : EIATTR_KPARAM_INFO
	.align		4
.L_29:
        /*00bc*/ 	.byte	0x04, 0x17
        /*00be*/ 	.short	(.L_31 - .L_30)
.L_30:
        /*00c0*/ 	.word	0x00000000
        /*00c4*/ 	.short	0x0003
        /*00c6*/ 	.short	0x0018
        /*00c8*/ 	.byte	0x00, 0xf0, 0x11, 0x00


	//----- nvinfo : EIATTR_KPARAM_INFO
	.align		4
.L_31:
        /*00cc*/ 	.byte	0x04, 0x17
        /*00ce*/ 	.short	(.L_33 - .L_32)
.L_32:
        /*00d0*/ 	.word	0x00000000
        /*00d4*/ 	.short	0x0002
        /*00d6*/ 	.short	0x0010
        /*00d8*/ 	.byte	0x00, 0xf4, 0x21, 0x00


	//----- nvinfo : EIATTR_KPARAM_INFO
	.align		4
.L_33:
        /*00dc*/ 	.byte	0x04, 0x17
        /*00de*/ 	.short	(.L_35 - .L_34)
.L_34:
        /*00e0*/ 	.word	0x00000000
        /*00e4*/ 	.short	0x0001
        /*00e6*/ 	.short	0x0008
        /*00e8*/ 	.byte	0x00, 0xf4, 0x21, 0x00


	//----- nvinfo : EIATTR_KPARAM_INFO
	.align		4
.L_35:
        /*00ec*/ 	.byte	0x04, 0x17
        /*00ee*/ 	.short	(.L_37 - .L_36)
.L_36:
        /*00f0*/ 	.word	0x00000000
        /*00f4*/ 	.short	0x0000
        /*00f6*/ 	.short	0x0000
        /*00f8*/ 	.byte	0x00, 0xf4, 0x21, 0x00


	//----- nvinfo : EIATTR_MAXREG_COUNT
	.align		4
.L_37:
        /*00fc*/ 	.byte	0x03, 0x1b
        /*00fe*/ 	.short	0x00ff


	//----- nvinfo : EIATTR_NUM_BARRIERS
	.align		4
        /*0100*/ 	.byte	0x02, 0x4c
        /*0102*/ 	.byte	0x01
	.zero		1


	//----- nvinfo : EIATTR_MERCURY_ISA_VERSION
	.align		4
        /*0104*/ 	.byte	0x03, 0x5f
        /*0106*/ 	.short	0x0000


	//----- nvinfo : EIATTR_EXIT_INSTR_OFFSETS
	.align		4
        /*0108*/ 	.byte	0x04, 0x1c
        /*010a*/ 	.short	(.L_39 - .L_38)


	//   ....[0]....
.L_38:
        /*010c*/ 	.word	0x00004590


	//   ....[1]....
        /*0110*/ 	.word	0x000045c0


	//----- nvinfo : EIATTR_REQNTID
	.align		4
.L_39:
        /*0114*/ 	.byte	0x04, 0x10
        /*0116*/ 	.short	(.L_41 - .L_40)
.L_40:
        /*0118*/ 	.word	0x00000040
        /*011c*/ 	.word	0x00000001
        /*0120*/ 	.word	0x00000001
.L_41:


//--------------------- .nv.callgraph             --------------------------
	.section	.nv.callgraph,"",@"SHT_CUDA_CALLGRAPH"
	.align	4
	.sectionentsize	8
	.align		4
        /*0000*/ 	.word	0x00000000
	.align		4
        /*0004*/ 	.word	0xffffffff
	.align		4
        /*0008*/ 	.word	0x00000000
	.align		4
        /*000c*/ 	.word	0xfffffffe
	.align		4
        /*0010*/ 	.word	0x00000000
	.align		4
        /*0014*/ 	.word	0xfffffffd
	.align		4
        /*0018*/ 	.word	0x00000000
	.align		4
        /*001c*/ 	.word	0xfffffffc


//--------------------- .nv.rel.action            --------------------------
	.section	.nv.rel.action,"",@"SHT_CUDA_RELOCINFO"
	.align	8
	.sectionentsize	8
        /*0000*/ 	.byte	0x73, 0x00, 0x00, 0x00, 0x00, 0x00, 0x00, 0x00, 0x00, 0x00, 0x00, 0x11, 0x25, 0x00, 0x05, 0x36


//--------------------- .nv.constant0.matmul_kernel --------------------------
	.section	.nv.constant0.matmul_kernel,"a",@progbits
	.sectionflags	@""
	.align	4
.nv.constant0.matmul_kernel:
	.zero		432


//--------------------- .text.matmul_kernel       --------------------------
	.section	.text.matmul_kernel,"ax",@progbits
	.sectioninfo	@"SHI_REGISTERS=168"
	.align	128
        .global         matmul_kernel
        .type           matmul_kernel,@function
        .size           matmul_kernel,(.L_x_4 - matmul_kernel)
        .other          matmul_kernel,@"STO_CUDA_ENTRY STV_DEFAULT"
matmul_kernel:
.text.matmul_kernel:
[----:B------:R-:W-:Y:S02]  /*0000*/  IMAD.MOV.U32 R1, RZ, RZ, c[0x0][0x28] ;  /* 0x00000a00ff017624 */ /* 0x000fe400078e00ff */
[----:B------:R-:W-:Y:S01]  /*0010*/  IMAD.MOV.U32 R0, RZ, RZ, 0x1f ;  /* 0x0000001fff007424 */ /* 0x000fe200078e00ff */
[----:B------:R-:W0:Y:S01]  /*0020*/  S2R R5, SR_CTAID.X ;  /* 0x0000000000057919 */ /* 0x000e220000002500 */
[----:B------:R-:W-:-:S03]  /*0030*/  ULDC.64 UR6, c[0x0][0x118] ;  /* 0x0000460000067ab9 */ /* 0x000fc60000000a00 */
[----:B------:R-:W-:Y:S01]  /*0040*/  IADD3 R0, R0, c[0x0][0x17c], RZ ;  /* 0x00005f0000007a10 */ /* 0x000fe20007ffe0ff */
[----:B------:R-:W1:Y:S03]  /*0050*/  S2R R164, SR_TID.X ;  /* 0x0000000000a47919 */ /* 0x000e660000002100 */
[----:B------:R-:W-:-:S04]  /*0060*/  SHF.R.S32.HI R3, RZ, 0x1f, R0 ;  /* 0x0000001fff037819 */ /* 0x000fc80000011400 */
[----:B------:R-:W-:-:S04]  /*0070*/  LEA.HI R3, R3, R0, RZ, 0x5 ;  /* 0x0000000003037211 */ /* 0x000fc800078f28ff */
[----:B------:R-:W-:-:S05]  /*0080*/  SHF.R.S32.HI R3, RZ, 0x5, R3 ;  /* 0x00000005ff037819 */ /* 0x000fca0000011403 */
[----:B------:R-:W-:Y:S01]  /*0090*/  IMAD.SHL.U32 R4, R3, 0x8, RZ ;  /* 0x0000000803047824 */ /* 0x000fe200078e00ff */
[----:B0-----:R-:W-:-:S04]  /*00a0*/  IABS R8, R5 ;  /* 0x0000000500087213 */ /* 0x001fc80000000000 */
[-C--:B------:R-:W-:Y:S02]  /*00b0*/  IABS R7, R4.reuse ;  /* 0x0000000400077213 */ /* 0x080fe40000000000 */
[----:B------:R-:W-:Y:S02]  /*00c0*/  IABS R10, R4 ;  /* 0x00000004000a7213 */ /* 0x000fe40000000000 */
[----:B------:R-:W0:Y:S08]  /*00d0*/  I2F.RP R0, R7 ;  /* 0x0000000700007306 */ /* 0x000e300000209400 */
[----:B0-----:R-:W0:Y:S02]  /*00e0*/  MUFU.RCP R0, R0 ;  /* 0x0000000000007308 */ /* 0x001e240000001000 */
[----:B0-----:R-:W-:Y:S01]  /*00f0*/  IADD3 R2, R0, 0xffffffe, RZ ;  /* 0x0ffffffe00027810 */ /* 0x001fe20007ffe0ff */
[----:B------:R-:W-:-:S05]  /*0100*/  IMAD.MOV R0, RZ, RZ, -R10 ;  /* 0x000000ffff007224 */ /* 0x000fca00078e0a0a */
[----:B------:R0:W2:Y:S02]  /*0110*/  F2I.FTZ.U32.TRUNC.NTZ R3, R2 ;  /* 0x0000000200037305 */ /* 0x0000a4000021f000 */
[----:B0-----:R-:W-:Y:S02]  /*0120*/  IMAD.MOV.U32 R2, RZ, RZ, RZ ;  /* 0x000000ffff027224 */ /* 0x001fe400078e00ff */
[----:B--2---:R-:W-:-:S04]  /*0130*/  IMAD.MOV R6, RZ, RZ, -R3 ;  /* 0x000000ffff067224 */ /* 0x004fc800078e0a03 */
[----:B------:R-:W-:Y:S02]  /*0140*/  IMAD R9, R6, R7, RZ ;  /* 0x0000000706097224 */ /* 0x000fe400078e02ff */
[----:B------:R-:W-:Y:S02]  /*0150*/  IMAD.MOV.U32 R6, RZ, RZ, R8 ;  /* 0x000000ffff067224 */ /* 0x000fe400078e0008 */
[----:B------:R-:W-:-:S06]  /*0160*/  IMAD.HI.U32 R3, R3, R9, R2 ;  /* 0x0000000903037227 */ /* 0x000fcc00078e0002 */
[----:B------:R-:W-:-:S04]  /*0170*/  IMAD.HI.U32 R3, R3, R6, RZ ;  /* 0x0000000603037227 */ /* 0x000fc800078e00ff */
[----:B------:R-:W-:-:S05]  /*0180*/  IMAD R0, R3, R0, R6 ;  /* 0x0000000003007224 */ /* 0x000fca00078e0206 */
[----:B------:R-:W-:-:S13]  /*0190*/  ISETP.GT.U32.AND P1, PT, R7, R0, PT ;  /* 0x000000000700720c */ /* 0x000fda0003f24070 */
[----:B------:R-:W-:Y:S01]  /*01a0*/  @!P1 IMAD.IADD R0, R0, 0x1, -R7 ;  /* 0x0000000100009824 */ /* 0x000fe200078e0a07 */
[----:B------:R-:W-:Y:S02]  /*01b0*/  @!P1 IADD3 R3, R3, 0x1, RZ ;  /* 0x0000000103039810 */ /* 0x000fe40007ffe0ff */
[----:B------:R-:W-:Y:S02]  /*01c0*/  ISETP.NE.AND P1, PT, R4, RZ, PT ;  /* 0x000000ff0400720c */ /* 0x000fe40003f25270 */
[----:B------:R-:W-:Y:S02]  /*01d0*/  ISETP.GE.U32.AND P0, PT, R0, R7, PT ;  /* 0x000000070000720c */ /* 0x000fe40003f06070 */
[----:B------:R-:W-:-:S04]  /*01e0*/  LOP3.LUT R0, R5, R4, RZ, 0x3c, !PT ;  /* 0x0000000405007212 */ /* 0x000fc800078e3cff */
[----:B------:R-:W-:Y:S01]  /*01f0*/  ISETP.GE.AND P2, PT, R0, RZ, PT ;  /* 0x000000ff0000720c */ /* 0x000fe20003f46270 */
[----:B------:R-:W-:-:S05]  /*0200*/  IMAD.MOV.U32 R0, RZ, RZ, c[0x0][0x178] ;  /* 0x00005e00ff007624 */ /* 0x000fca00078e00ff */
[----:B------:R-:W-:Y:S02]  /*0210*/  IADD3 R0, R0, 0xf, RZ ;  /* 0x0000000f00007810 */ /* 0x000fe40007ffe0ff */
[----:B------:R-:W-:-:S05]  /*0220*/  @P0 IADD3 R3, R3, 0x1, RZ ;  /* 0x0000000103030810 */ /* 0x000fca0007ffe0ff */
[----:B------:R-:W-:Y:S01]  /*0230*/  IMAD.MOV.U32 R2, RZ, RZ, R3 ;  /* 0x000000ffff027224 */ /* 0x000fe200078e0003 */
[----:B------:R-:W-:-:S03]  /*0240*/  SHF.R.S32.HI R3, RZ, 0x1f, R0 ;  /* 0x0000001fff037819 */ /* 0x000fc60000011400 */
[----:B------:R-:W-:Y:S01]  /*0250*/  @!P2 IMAD.MOV R2, RZ, RZ, -R2 ;  /* 0x000000ffff02a224 */ /* 0x000fe200078e0a02 */
[----:B------:R-:W-:Y:S02]  /*0260*/  @!P1 LOP3.LUT R2, RZ, R4, RZ, 0x33, !PT ;  /* 0x00000004ff029212 */ /* 0x000fe400078e33ff */
[----:B------:R-:W-:-:S03]  /*0270*/  LEA.HI R3, R3, R0, RZ, 0x4 ;  /* 0x0000000003037211 */ /* 0x000fc600078f20ff */
[----:B------:R-:W-:Y:S02]  /*0280*/  IMAD.SHL.U32 R6, R2, 0x8, RZ ;  /* 0x0000000802067824 */ /* 0x000fe400078e00ff */
[----:B------:R-:W-:-:S03]  /*0290*/  IMAD.MOV R2, RZ, RZ, -R2 ;  /* 0x000000ffff027224 */ /* 0x000fc600078e0a02 */
[----:B------:R-:W-:Y:S01]  /*02a0*/  LEA.HI.SX32 R3, R3, -R6, 0x1c ;  /* 0x8000000603037211 */ /* 0x000fe200078fe2ff */
[----:B------:R-:W-:-:S03]  /*02b0*/  IMAD R8, R4, R2, R5 ;  /* 0x0000000204087224 */ /* 0x000fc600078e0205 */
[----:B------:R-:W-:-:S04]  /*02c0*/  IMNMX R11, R3, 0x8, PT ;  /* 0x00000008030b7817 */ /* 0x000fc80003800200 */
[-C--:B------:R-:W-:Y:S02]  /*02d0*/  IABS R7, R11.reuse ;  /* 0x0000000b00077213 */ /* 0x080fe40000000000 */
[----:B------:R-:W-:Y:S02]  /*02e0*/  IABS R4, R11 ;  /* 0x0000000b00047213 */ /* 0x000fe40000000000 */
[----:B------:R-:W0:Y:S08]  /*02f0*/  I2F.RP R0, R7 ;  /* 0x0000000700007306 */ /* 0x000e300000209400 */
[----:B0-----:R-:W0:Y:S02]  /*0300*/  MUFU.RCP R0, R0 ;  /* 0x0000000000007308 */ /* 0x001e240000001000 */
[----:B0-----:R-:W-:Y:S01]  /*0310*/  IADD3 R3, R0, 0xffffffe, RZ ;  /* 0x0ffffffe00037810 */ /* 0x001fe20007ffe0ff */
[----:B------:R-:W-:-:S05]  /*0320*/  IMAD.MOV R0, RZ, RZ, -R4 ;  /* 0x000000ffff007224 */ /* 0x000fca00078e0a04 */
[----:B------:R-:W0:Y:S02]  /*0330*/  F2I.FTZ.U32.TRUNC.NTZ R3, R3 ;  /* 0x0000000300037305 */ /* 0x000e24000021f000 */
[----:B0-----:R-:W-:-:S04]  /*0340*/  IMAD.MOV R9, RZ, RZ, -R3 ;  /* 0x000000ffff097224 */ /* 0x001fc800078e0a03 */
[----:B------:R-:W-:Y:S01]  /*0350*/  IMAD.MOV.U32 R2, RZ, RZ, R9 ;  /* 0x000000ffff027224 */ /* 0x000fe200078e0009 */
[----:B------:R-:W-:-:S03]  /*0360*/  IABS R9, R8 ;  /* 0x0000000800097213 */ /* 0x000fc60000000000 */
[----:B------:R-:W-:Y:S02]  /*0370*/  IMAD R5, R2, R7, RZ ;  /* 0x0000000702057224 */ /* 0x000fe400078e02ff */
[----:B------:R-:W-:-:S04]  /*0380*/  IMAD.MOV.U32 R2, RZ, RZ, RZ ;  /* 0x000000ffff027224 */ /* 0x000fc800078e00ff */
[----:B------:R-:W-:-:S04]  /*0390*/  IMAD.HI.U32 R2, R3, R5, R2 ;  /* 0x0000000503027227 */ /* 0x000fc800078e0002 */
[----:B------:R-:W-:Y:S02]  /*03a0*/  IMAD.MOV.U32 R5, RZ, RZ, c[0x0][0x180] ;  /* 0x00006000ff057624 */ /* 0x000fe400078e00ff */
[----:B------:R-:W-:-:S03]  /*03b0*/  IMAD.HI.U32 R2, R2, R9, RZ ;  /* 0x0000000902027227 */ /* 0x000fc600078e00ff */
[----:B------:R-:W-:Y:S01]  /*03c0*/  IADD3 R5, R5, 0x3f, RZ ;  /* 0x0000003f05057810 */ /* 0x000fe20007ffe0ff */
[----:B------:R-:W-:-:S05]  /*03d0*/  IMAD R0, R2, R0, R9 ;  /* 0x0000000002007224 */ /* 0x000fca00078e0209 */
[----:B------:R-:W-:-:S13]  /*03e0*/  ISETP.GT.U32.AND P1, PT, R7, R0, PT ;  /* 0x000000000700720c */ /* 0x000fda0003f24070 */
[----:B------:R-:W-:Y:S01]  /*03f0*/  @!P1 IMAD.IADD R0, R0, 0x1, -R7 ;  /* 0x0000000100009824 */ /* 0x000fe200078e0a07 */
[----:B------:R-:W-:Y:S02]  /*0400*/  @!P1 IADD3 R2, R2, 0x1, RZ ;  /* 0x0000000102029810 */ /* 0x000fe40007ffe0ff */
[----:B------:R-:W-:Y:S02]  /*0410*/  ISETP.NE.AND P1, PT, R11, RZ, PT ;  /* 0x000000ff0b00720c */ /* 0x000fe40003f25270 */
[----:B------:R-:W-:Y:S02]  /*0420*/  ISETP.GE.U32.AND P0, PT, R0, R7, PT ;  /* 0x000000070000720c */ /* 0x000fe40003f06070 */
[----:B------:R-:W-:-:S04]  /*0430*/  LOP3.LUT R0, R8, R11, RZ, 0x3c, !PT ;  /* 0x0000000b08007212 */ /* 0x000fc800078e3cff */
[----:B------:R-:W-:-:S07]  /*0440*/  ISETP.GE.AND P2, PT, R0, RZ, PT ;  /* 0x000000ff0000720c */ /* 0x000fce0003f46270 */
[----:B------:R-:W-:Y:S02]  /*0450*/  @P0 IADD3 R2, R2, 0x1, RZ ;  /* 0x0000000102020810 */ /* 0x000fe40007ffe0ff */
[----:B------:R-:W-:-:S03]  /*0460*/  ISETP.GT.AND P0, PT, R5, 0x3f, PT ;  /* 0x0000003f0500780c */ /* 0x000fc60003f04270 */
[----:B------:R-:W-:Y:S01]  /*0470*/  IMAD.MOV.U32 R4, RZ, RZ, R2 ;  /* 0x000000ffff047224 */ /* 0x000fe200078e0002 */
[----:B-1----:R-:W-:-:S03]  /*0480*/  SHF.R.U32.HI R2, RZ, 0x4, R164 ;  /* 0x00000004ff027819 */ /* 0x002fc600000116a4 */
[----:B------:R-:W-:Y:S01]  /*0490*/  @!P2 IMAD.MOV R4, RZ, RZ, -R4 ;  /* 0x000000ffff04a224 */ /* 0x000fe200078e0a04 */
[----:B------:R-:W-:-:S05]  /*04a0*/  @!P1 LOP3.LUT R4, RZ, R11, RZ, 0x33, !PT ;  /* 0x0000000bff049212 */ /* 0x000fca00078e33ff */
[----:B------:R-:W-:Y:S01]  /*04b0*/  IMAD.MOV R0, RZ, RZ, -R4 ;  /* 0x000000ffff007224 */ /* 0x000fe200078e0a04 */
[----:B------:R-:W-:Y:S01]  /*04c0*/  @!P0 CS2R R40, SRZ ;  /* 0x0000000000288805 */ /* 0x000fe2000001ff00 */
[----:B------:R-:W-:Y:S01]  /*04d0*/  @!P0 CS2R R42, SRZ ;  /* 0x00000000002a8805 */ /* 0x000fe2000001ff00 */
[----:B------:R-:W-:Y:S02]  /*04e0*/  IMAD.SHL.U32 R4, R4, 0x20, RZ ;  /* 0x0000002004047824 */ /* 0x000fe400078e00ff */
[----:B------:R-:W-:-:S04]  /*04f0*/  IMAD R0, R11, R0, R8 ;  /* 0x000000000b007224 */ /* 0x000fc800078e0208 */
[----:B------:R-:W-:Y:S01]  /*0500*/  IMAD.IADD R3, R6, 0x1, R0 ;  /* 0x0000000106037824 */ /* 0x000fe200078e0200 */
[----:B------:R-:W-:Y:S02]  /*0510*/  LOP3.LUT R6, R164, 0xf, RZ, 0xc0, !PT ;  /* 0x0000000fa4067812 */ /* 0x000fe400078ec0ff */
[----:B------:R-:W-:Y:S01]  /*0520*/  SGXT.U32 R0, R2, 0x2 ;  /* 0x000000020200781a */ /* 0x000fe20000000000 */
[----:B------:R-:W-:Y:S02]  /*0530*/  @!P0 IMAD.SHL.U32 R2, R164, 0x2, RZ ;  /* 0x00000002a4028824 */ /* 0x000fe400078e00ff */
[----:B------:R-:W-:Y:S01]  /*0540*/  IMAD R3, R3, 0x10, R6 ;  /* 0x0000001003037824 */ /* 0x000fe200078e0206 */
[----:B------:R-:W-:Y:S05]  /*0550*/  @!P0 BRA `(.L_x_0) ;  /* 0x00003af000008947 */ /* 0x000fea0003800000 */
[----:B------:R-:W-:Y:S01]  /*0560*/  IABS R2, c[0x0][0x17c] ;  /* 0x00005f0000027a13 */ /* 0x000fe20000000000 */
[----:B------:R-:W-:Y:S01]  /*0570*/  IMAD.MOV.U32 R6, RZ, RZ, RZ ;  /* 0x000000ffff067224 */ /* 0x000fe200078e00ff */
[C---:B------:R-:W-:Y:S01]  /*0580*/  IADD3 R8, R4.reuse, 0x1f, RZ ;  /* 0x0000001f04087810 */ /* 0x040fe20007ffe0ff */
[----:B------:R-:W-:Y:S01]  /*0590*/  IMAD.MOV.U32 R163, RZ, RZ, c[0x0][0x188] ;  /* 0x00006200ffa37624 */ /* 0x000fe200078e00ff */
[----:B------:R-:W0:Y:S01]  /*05a0*/  I2F.RP R9, R2 ;  /* 0x0000000200097306 */ /* 0x000e220000209400 */
[----:B------:R-:W-:Y:S01]  /*05b0*/  IADD3 R14, R4, 0x1c, RZ ;  /* 0x0000001c040e7810 */ /* 0x000fe20007ffe0ff */
[----:B------:R-:W-:Y:S01]  /*05c0*/  IMAD R159, R0, c[0x0][0x188], RZ ;  /* 0x00006200009f7a24 */ /* 0x000fe200078e02ff */
[----:B------:R-:W-:Y:S01]  /*05d0*/  IABS R10, R8 ;  /* 0x00000008000a7213 */ /* 0x000fe20000000000 */
[----:B------:R-:W-:Y:S01]  /*05e0*/  IMAD.SHL.U32 R163, R163, 0x40, RZ ;  /* 0x00000040a3a37824 */ /* 0x000fe200078e00ff */
[----:B------:R-:W-:Y:S01]  /*05f0*/  ISETP.GE.AND P2, PT, R8, RZ, PT ;  /* 0x000000ff0800720c */ /* 0x000fe20003f46270 */
[----:B------:R-:W-:Y:S01]  /*0600*/  ULDC UR4, c[0x0][0x180] ;  /* 0x0000600000047ab9 */ /* 0x000fe20000000800 */
[----:B------:R-:W-:-:S02]  /*0610*/  IABS R15, R14 ;  /* 0x0000000e000f7213 */ /* 0x000fc40000000000 */
[----:B------:R-:W-:Y:S02]  /*0620*/  ISETP.GE.AND P4, PT, R14, RZ, PT ;  /* 0x000000ff0e00720c */ /* 0x000fe40003f86270 */
[C---:B------:R-:W-:Y:S02]  /*0630*/  IADD3 R14, R4.reuse, 0x1a, RZ ;  /* 0x0000001a040e7810 */ /* 0x040fe40007ffe0ff */
[C---:B------:R-:W-:Y:S02]  /*0640*/  IADD3 R16, R4.reuse, 0x19, RZ ;  /* 0x0000001904107810 */ /* 0x040fe40007ffe0ff */
[C---:B------:R-:W-:Y:S01]  /*0650*/  IADD3 R18, R4.reuse, 0x18, RZ ;  /* 0x0000001804127810 */ /* 0x040fe20007ffe0ff */
[----:B0-----:R-:W0:Y:S01]  /*0660*/  MUFU.RCP R9, R9 ;  /* 0x0000000900097308 */ /* 0x001e220000001000 */
[----:B------:R-:W-:Y:S02]  /*0670*/  IADD3 R20, R4, 0x15, RZ ;  /* 0x0000001504147810 */ /* 0x000fe40007ffe0ff */
[----:B------:R-:W-:-:S02]  /*0680*/  IABS R19, R18 ;  /* 0x0000001200137213 */ /* 0x000fc40000000000 */
[----:B------:R-:W-:Y:S02]  /*0690*/  IABS R21, R20 ;  /* 0x0000001400157213 */ /* 0x000fe40000000000 */
[C---:B------:R-:W-:Y:S02]  /*06a0*/  IADD3 R22, R4.reuse, 0x14, RZ ;  /* 0x0000001404167810 */ /* 0x040fe40007ffe0ff */
[C---:B------:R-:W-:Y:S02]  /*06b0*/  IADD3 R24, R4.reuse, 0x13, RZ ;  /* 0x0000001304187810 */ /* 0x040fe40007ffe0ff */
[----:B------:R-:W-:Y:S02]  /*06c0*/  IABS R23, R22 ;  /* 0x0000001600177213 */ /* 0x000fe40000000000 */
[C---:B------:R-:W-:Y:S02]  /*06d0*/  IADD3 R30, R4.reuse, 0xd, RZ ;  /* 0x0000000d041e7810 */ /* 0x040fe40007ffe0ff */
[----:B------:R-:W-:-:S02]  /*06e0*/  IADD3 R32, R4, 0xa, RZ ;  /* 0x0000000a04207810 */ /* 0x000fc40007ffe0ff */
[----:B0-----:R-:W-:Y:S02]  /*06f0*/  IADD3 R7, R9, 0xffffffe, RZ ;  /* 0x0ffffffe09077810 */ /* 0x001fe40007ffe0ff */
[----:B------:R-:W-:Y:S02]  /*0700*/  IABS R33, R30 ;  /* 0x0000001e00217213 */ /* 0x000fe40000000000 */
[C---:B------:R-:W-:Y:S02]  /*0710*/  IADD3 R36, R4.reuse, 0x8, RZ ;  /* 0x0000000804247810 */ /* 0x040fe40007ffe0ff */
[----:B------:R-:W0:Y:S01]  /*0720*/  F2I.FTZ.U32.TRUNC.NTZ R7, R7 ;  /* 0x0000000700077305 */ /* 0x000e22000021f000 */
[----:B------:R-:W-:Y:S02]  /*0730*/  IABS R45, R32 ;  /* 0x00000020002d7213 */ /* 0x000fe40000000000 */
[----:B------:R-:W-:Y:S02]  /*0740*/  IABS R49, R36 ;  /* 0x0000002400317213 */ /* 0x000fe40000000000 */
[----:B------:R-:W-:-:S02]  /*0750*/  IADD3 R34, R4, 0x9, RZ ;  /* 0x0000000904227810 */ /* 0x000fc40007ffe0ff */
[----:B------:R-:W-:Y:S02]  /*0760*/  IABS R63, c[0x0][0x178] ;  /* 0x00005e00003f7a13 */ /* 0x000fe40000000000 */
[----:B------:R-:W-:Y:S02]  /*0770*/  IABS R47, R34 ;  /* 0x00000022002f7213 */ /* 0x000fe40000000000 */
[C---:B------:R-:W-:Y:S02]  /*0780*/  IADD3 R38, R4.reuse, 0x6, RZ ;  /* 0x0000000604267810 */ /* 0x040fe40007ffe0ff */
[----:B------:R-:W-:Y:S02]  /*0790*/  IADD3 R42, R4, 0x4, RZ ;  /* 0x00000004042a7810 */ /* 0x000fe40007ffe0ff */
[----:B------:R-:W-:Y:S01]  /*07a0*/  IABS R53, R38 ;  /* 0x0000002600357213 */ /* 0x000fe20000000000 */
[----:B0-----:R-:W-:Y:S01]  /*07b0*/  IMAD.MOV R11, RZ, RZ, -R7 ;  /* 0x000000ffff0b7224 */ /* 0x001fe200078e0a07 */
[----:B------:R-:W-:-:S02]  /*07c0*/  IABS R57, R42 ;  /* 0x0000002a00397213 */ /* 0x000fc40000000000 */
[C---:B------:R-:W-:Y:S01]  /*07d0*/  IADD3 R48, R4.reuse, 0x2, RZ ;  /* 0x0000000204307810 */ /* 0x040fe20007ffe0ff */
[----:B------:R-:W-:Y:S01]  /*07e0*/  IMAD R11, R11, R2, RZ ;  /* 0x000000020b0b7224 */ /* 0x000fe200078e02ff */
[C---:B------:R-:W-:Y:S02]  /*07f0*/  IADD3 R40, R4.reuse, 0x5, RZ ;  /* 0x0000000504287810 */ /* 0x040fe40007ffe0ff */
[----:B------:R-:W-:Y:S01]  /*0800*/  IABS R61, R48 ;  /* 0x00000030003d7213 */ /* 0x000fe20000000000 */
[----:B------:R-:W-:Y:S01]  /*0810*/  IMAD.HI.U32 R6, R7, R11, R6 ;  /* 0x0000000b07067227 */ /* 0x000fe200078e0006 */
[----:B------:R-:W-:Y:S02]  /*0820*/  IABS R37, R40 ;  /* 0x0000002800257213 */ /* 0x000fe40000000000 */
[C---:B------:R-:W-:Y:S01]  /*0830*/  IADD3 R44, R4.reuse, 0x3, RZ ;  /* 0x00000003042c7810 */ /* 0x040fe20007ffe0ff */
[----:B------:R-:W-:Y:S01]  /*0840*/  IMAD.MOV.U32 R11, RZ, RZ, R10 ;  /* 0x000000ffff0b7224 */ /* 0x000fe200078e000a */
[----:B------:R-:W-:-:S02]  /*0850*/  IADD3 R10, R4, 0x1e, RZ ;  /* 0x0000001e040a7810 */ /* 0x000fc40007ffe0ff */
[----:B------:R-:W-:Y:S01]  /*0860*/  IABS R59, R44 ;  /* 0x0000002c003b7213 */ /* 0x000fe20000000000 */
[----:B------:R-:W-:Y:S01]  /*0870*/  IMAD.HI.U32 R9, R6, R11, RZ ;  /* 0x0000000b06097227 */ /* 0x000fe200078e00ff */
[----:B------:R-:W-:Y:S02]  /*0880*/  IABS R12, R10 ;  /* 0x0000000a000c7213 */ /* 0x000fe40000000000 */
[----:B------:R-:W-:Y:S01]  /*0890*/  ISETP.GE.AND P3, PT, R10, RZ, PT ;  /* 0x000000ff0a00720c */ /* 0x000fe20003f66270 */
[----:B------:R-:W-:Y:S01]  /*08a0*/  IMAD.MOV R9, RZ, RZ, -R9 ;  /* 0x000000ffff097224 */ /* 0x000fe200078e0a09 */
[----:B------:R-:W-:Y:S01]  /*08b0*/  IABS R55, R4 ;  /* 0x0000000400377213 */ /* 0x000fe20000000000 */
[----:B------:R-:W-:Y:S01]  /*08c0*/  IMAD.HI.U32 R10, R6, R15, RZ ;  /* 0x0000000f060a7227 */ /* 0x000fe200078e00ff */
[----:B------:R-:W-:Y:S02]  /*08d0*/  IABS R46, R3 ;  /* 0x00000003002e7213 */ /* 0x000fe40000000000 */
[----:B------:R-:W-:Y:S01]  /*08e0*/  LOP3.LUT R161, R164, 0x3f, RZ, 0xc0, !PT ;  /* 0x0000003fa4a17812 */ /* 0x000fe200078ec0ff */
[----:B------:R-:W-:Y:S01]  /*08f0*/  IMAD R7, R2, R9, R11 ;  /* 0x0000000902077224 */ /* 0x000fe200078e020b */
[----:B------:R-:W-:Y:S01]  /*0900*/  LOP3.LUT R137, R0, 0x4, RZ, 0xfc, !PT ;  /* 0x0000000400897812 */ /* 0x000fe200078efcff */
[----:B------:R-:W-:Y:S01]  /*0910*/  IMAD.MOV.U32 R11, RZ, RZ, R12 ;  /* 0x000000ffff0b7224 */ /* 0x000fe200078e000c */
[----:B------:R-:W-:Y:S01]  /*0920*/  IADD3 R12, R4, 0x1d, RZ ;  /* 0x0000001d040c7810 */ /* 0x000fe20007ffe0ff */
[----:B------:R-:W-:Y:S01]  /*0930*/  IMAD.MOV R10, RZ, RZ, -R10 ;  /* 0x000000ffff0a7224 */ /* 0x000fe200078e0a0a */
[----:B------:R-:W-:Y:S01]  /*0940*/  ISETP.GT.U32.AND P0, PT, R2, R7, PT ;  /* 0x000000070200720c */ /* 0x000fe20003f04070 */
[----:B------:R-:W-:Y:S01]  /*0950*/  IMAD.HI.U32 R9, R6, R11, RZ ;  /* 0x0000000b06097227 */ /* 0x000fe200078e00ff */
[----:B------:R-:W-:-:S02]  /*0960*/  IABS R13, R12 ;  /* 0x0000000c000d7213 */ /* 0x000fc40000000000 */
[C---:B------:R-:W-:Y:S01]  /*0970*/  LOP3.LUT R136, R0.reuse, 0x8, RZ, 0xfc, !PT ;  /* 0x0000000800887812 */ /* 0x040fe200078efcff */
[----:B------:R-:W-:Y:S01]  /*0980*/  IMAD.MOV R9, RZ, RZ, -R9 ;  /* 0x000000ffff097224 */ /* 0x000fe200078e0a09 */
[----:B------:R-:W-:Y:S01]  /*0990*/  LOP3.LUT R135, R0, 0xc, RZ, 0xfc, !PT ;  /* 0x0000000c00877812 */ /* 0x000fe200078efcff */
[C---:B------:R-:W-:Y:S01]  /*09a0*/  IMAD R10, R2.reuse, R10, R15 ;  /* 0x0000000a020a7224 */ /* 0x040fe200078e020f */
[----:B------:R-:W-:Y:S01]  /*09b0*/  IABS R15, R14 ;  /* 0x0000000e000f7213 */ /* 0x000fe20000000000 */
[----:B------:R-:W-:Y:S01]  /*09c0*/  IMAD R8, R2, R9, R11 ;  /* 0x0000000902087224 */ /* 0x000fe200078e020b */
[----:B------:R-:W-:Y:S01]  /*09d0*/  IADD3 R11, R4, 0x1b, RZ ;  /* 0x0000001b040b7810 */ /* 0x000fe20007ffe0ff */
[----:B------:R-:W-:Y:S01]  /*09e0*/  IMAD.HI.U32 R9, R6, R13, RZ ;  /* 0x0000000d06097227 */ /* 0x000fe200078e00ff */
[----:B------:R-:W-:Y:S02]  /*09f0*/  LOP3.LUT R134, R0, 0x10, RZ, 0xfc, !PT ;  /* 0x0000001000867812 */ /* 0x000fe400078efcff */
[----:B------:R-:W-:Y:S01]  /*0a00*/  ISETP.GT.U32.AND P5, PT, R2, R8, PT ;  /* 0x000000080200720c */ /* 0x000fe20003fa4070 */
[----:B------:R-:W-:Y:S01]  /*0a10*/  @!P0 IMAD.IADD R7, R7, 0x1, -R2 ;  /* 0x0000000107078824 */ /* 0x000fe200078e0a02 */
[----:B------:R-:W-:Y:S01]  /*0a20*/  IABS R17, R11 ;  /* 0x0000000b00117213 */ /* 0x000fe20000000000 */
[----:B------:R-:W-:Y:S01]  /*0a30*/  IMAD.MOV R9, RZ, RZ, -R9 ;  /* 0x000000ffff097224 */ /* 0x000fe200078e0a09 */
[----:B------:R-:W-:Y:S01]  /*0a40*/  ISETP.GE.AND P1, PT, R11, RZ, PT ;  /* 0x000000ff0b00720c */ /* 0x000fe20003f26270 */
[----:B------:R-:W-:Y:S01]  /*0a50*/  IMAD R148, R134, c[0x0][0x188], RZ ;  /* 0x0000620086947a24 */ /* 0x000fe200078e02ff */
[C---:B------:R-:W-:Y:S01]  /*0a60*/  ISETP.GT.U32.AND P6, PT, R2.reuse, R7, PT ;  /* 0x000000070200720c */ /* 0x040fe20003fc4070 */
[----:B------:R-:W-:Y:S01]  /*0a70*/  IMAD R9, R2, R9, R13 ;  /* 0x0000000902097224 */ /* 0x000fe200078e020d */
[----:B------:R-:W-:Y:S01]  /*0a80*/  ISETP.GE.AND P0, PT, R12, RZ, PT ;  /* 0x000000ff0c00720c */ /* 0x000fe20003f06270 */
[----:B------:R-:W-:Y:S01]  /*0a90*/  IMAD.HI.U32 R11, R6, R17, RZ ;  /* 0x00000011060b7227 */ /* 0x000fe200078e00ff */
[----:B------:R-:W-:-:S02]  /*0aa0*/  LOP3.LUT R133, R0, 0x14, RZ, 0xfc, !PT ;  /* 0x0000001400857812 */ /* 0x000fc400078efcff */
[----:B------:R-:W-:Y:S01]  /*0ab0*/  LOP3.LUT R131, R0, 0x18, RZ, 0xfc, !PT ;  /* 0x0000001800837812 */ /* 0x000fe200078efcff */
[--C-:B------:R-:W-:Y:S01]  /*0ac0*/  @!P5 IMAD.IADD R8, R8, 0x1, -R2.reuse ;  /* 0x000000010808d824 */ /* 0x100fe200078e0a02 */
[C---:B------:R-:W-:Y:S01]  /*0ad0*/  LOP3.LUT R130, R0.reuse, 0x1c, RZ, 0xfc, !PT ;  /* 0x0000001c00827812 */ /* 0x040fe200078efcff */
[----:B------:R-:W-:Y:S01]  /*0ae0*/  IMAD.MOV R11, RZ, RZ, -R11 ;  /* 0x000000ffff0b7224 */ /* 0x000fe200078e0a0b */
[----:B------:R-:W-:Y:S01]  /*0af0*/  LOP3.LUT R129, R0, 0x20, RZ, 0xfc, !PT ;  /* 0x0000002000817812 */ /* 0x000fe200078efcff */
[----:B------:R-:W-:Y:S01]  /*0b00*/  IMAD.HI.U32 R12, R6, R15, RZ ;  /* 0x0000000f060c7227 */ /* 0x000fe200078e00ff */
[----:B------:R-:W-:Y:S02]  /*0b10*/  ISETP.GT.U32.AND P5, PT, R2, R8, PT ;  /* 0x000000080200720c */ /* 0x000fe40003fa4070 */
[----:B------:R-:W-:Y:S01]  /*0b20*/  LOP3.LUT R128, R0, 0x24, RZ, 0xfc, !PT ;  /* 0x0000002400807812 */ /* 0x000fe200078efcff */
[----:B------:R-:W-:Y:S01]  /*0b30*/  @!P6 IMAD.IADD R7, R7, 0x1, -R2 ;  /* 0x000000010707e824 */ /* 0x000fe200078e0a02 */
[C---:B------:R-:W-:Y:S01]  /*0b40*/  ISETP.GT.U32.AND P6, PT, R2.reuse, R9, PT ;  /* 0x000000090200720c */ /* 0x040fe20003fc4070 */
[C---:B------:R-:W-:Y:S01]  /*0b50*/  IMAD R11, R2.reuse, R11, R17 ;  /* 0x0000000b020b7224 */ /* 0x040fe200078e0211 */
[----:B------:R-:W-:Y:S01]  /*0b60*/  IABS R17, R16 ;  /* 0x0000001000117213 */ /* 0x000fe20000000000 */
[----:B------:R-:W-:Y:S01]  /*0b70*/  @!P2 IMAD.MOV R7, RZ, RZ, -R7 ;  /* 0x000000ffff07a224 */ /* 0x000fe200078e0a07 */
[----:B------:R-:W-:Y:S01]  /*0b80*/  ISETP.GT.U32.AND P2, PT, R2, R10, PT ;  /* 0x0000000a0200720c */ /* 0x000fe20003f44070 */
[----:B------:R-:W-:Y:S01]  /*0b90*/  IMAD.MOV R12, RZ, RZ, -R12 ;  /* 0x000000ffff0c7224 */ /* 0x000fe200078e0a0c */
[----:B------:R-:W-:Y:S01]  /*0ba0*/  LOP3.LUT R125, R0, 0x28, RZ, 0xfc, !PT ;  /* 0x00000028007d7812 */ /* 0x000fe200078efcff */
[----:B------:R-:W-:Y:S01]  /*0bb0*/  IMAD.HI.U32 R13, R6, R17, RZ ;  /* 0x00000011060d7227 */ /* 0x000fe200078e00ff */
[----:B------:R-:W-:-:S02]  /*0bc0*/  LOP3.LUT R124, R0, 0x2c, RZ, 0xfc, !PT ;  /* 0x0000002c007c7812 */ /* 0x000fc400078efcff */
[----:B------:R-:W-:Y:S01]  /*0bd0*/  LEA.HI R162, R164, 0x3c, RZ, 0x1c ;  /* 0x0000003ca4a27811 */ /* 0x000fe200078fe0ff */
[--C-:B------:R-:W-:Y:S01]  /*0be0*/  @!P5 IMAD.IADD R8, R8, 0x1, -R2.reuse ;  /* 0x000000010808d824 */ /* 0x100fe200078e0a02 */
[----:B------:R-:W-:Y:S01]  /*0bf0*/  ISETP.GT.U32.AND P5, PT, R2, R11, PT ;  /* 0x0000000b0200720c */ /* 0x000fe20003fa4070 */
[----:B------:R-:W-:Y:S02]  /*0c00*/  @!P6 IMAD.IADD R9, R9, 0x1, -R2 ;  /* 0x000000010909e824 */ /* 0x000fe400078e0a02 */
[----:B------:R-:W-:Y:S01]  /*0c10*/  @!P3 IMAD.MOV R8, RZ, RZ, -R8 ;  /* 0x000000ffff08b224 */ /* 0x000fe200078e0a08 */
[----:B------:R-:W-:Y:S01]  /*0c20*/  ISETP.GE.AND P3, PT, R14, RZ, PT ;  /* 0x000000ff0e00720c */ /* 0x000fe20003f66270 */
[----:B------:R-:W-:Y:S01]  /*0c30*/  @!P2 IMAD.IADD R10, R10, 0x1, -R2 ;  /* 0x000000010a0aa824 */ /* 0x000fe200078e0a02 */
[----:B------:R-:W-:Y:S01]  /*0c40*/  ISETP.GT.U32.AND P6, PT, R2, R9, PT ;  /* 0x000000090200720c */ /* 0x000fe20003fc4070 */
[----:B------:R-:W-:-:S03]  /*0c50*/  IMAD.HI.U32 R14, R6, R19, RZ ;  /* 0x00000013060e7227 */ /* 0x000fc600078e00ff */
[C---:B------:R-:W-:Y:S01]  /*0c60*/  ISETP.GT.U32.AND P2, PT, R2.reuse, R10, PT ;  /* 0x0000000a0200720c */ /* 0x040fe20003f44070 */
[----:B------:R-:W-:Y:S02]  /*0c70*/  IMAD.MOV R13, RZ, RZ, -R13 ;  /* 0x000000ffff0d7224 */ /* 0x000fe400078e0a0d */
[--C-:B------:R-:W-:Y:S02]  /*0c80*/  @!P5 IMAD.IADD R11, R11, 0x1, -R2.reuse ;  /* 0x000000010b0bd824 */ /* 0x100fe400078e0a02 */
[----:B------:R-:W-:Y:S01]  /*0c90*/  IMAD R12, R2, R12, R15 ;  /* 0x0000000c020c7224 */ /* 0x000fe200078e020f */
[----:B------:R-:W-:Y:S01]  /*0ca0*/  IADD3 R15, R4, 0x17, RZ ;  /* 0x00000017040f7810 */ /* 0x000fe20007ffe0ff */
[----:B------:R-:W-:Y:S01]  /*0cb0*/  IMAD R160, R162, c[0x0][0x188], RZ ;  /* 0x00006200a2a07a24 */ /* 0x000fe200078e02ff */
[----:B------:R-:W-:Y:S01]  /*0cc0*/  ISETP.GT.U32.AND P5, PT, R2, R11, PT ;  /* 0x0000000b0200720c */ /* 0x000fe20003fa4070 */
[----:B------:R-:W-:Y:S01]  /*0cd0*/  @!P6 IMAD.IADD R9, R9, 0x1, -R2 ;  /* 0x000000010909e824 */ /* 0x000fe200078e0a02 */
[----:B------:R-:W-:Y:S01]  /*0ce0*/  ISETP.GE.AND P6, PT, R16, RZ, PT ;  /* 0x000000ff1000720c */ /* 0x000fe20003fc6270 */
[----:B------:R-:W-:-:S02]  /*0cf0*/  IMAD.MOV R16, RZ, RZ, -R14 ;  /* 0x000000ffff107224 */ /* 0x000fc400078e0a0e */
[----:B------:R-:W-:Y:S01]  /*0d00*/  IMAD R14, R2, R13, R17 ;  /* 0x0000000d020e7224 */ /* 0x000fe200078e0211 */
[----:B------:R-:W-:Y:S01]  /*0d10*/  IABS R17, R15 ;  /* 0x0000000f00117213 */ /* 0x000fe20000000000 */
[--C-:B------:R-:W-:Y:S01]  /*0d20*/  @!P2 IMAD.IADD R10, R10, 0x1, -R2.reuse ;  /* 0x000000010a0aa824 */ /* 0x100fe200078e0a02 */
[C---:B------:R-:W-:Y:S01]  /*0d30*/  ISETP.GT.U32.AND P2, PT, R2.reuse, R12, PT ;  /* 0x0000000c0200720c */ /* 0x040fe20003f44070 */
[C---:B------:R-:W-:Y:S02]  /*0d40*/  IMAD R13, R2.reuse, R16, R19 ;  /* 0x00000010020d7224 */ /* 0x040fe400078e0213 */
[----:B------:R-:W-:Y:S01]  /*0d50*/  @!P0 IMAD.MOV R9, RZ, RZ, -R9 ;  /* 0x000000ffff098224 */ /* 0x000fe200078e0a09 */
[C---:B------:R-:W-:Y:S01]  /*0d60*/  ISETP.GT.U32.AND P0, PT, R2.reuse, R14, PT ;  /* 0x0000000e0200720c */ /* 0x040fe20003f04070 */
[----:B------:R-:W-:Y:S01]  /*0d70*/  @!P5 IMAD.IADD R11, R11, 0x1, -R2 ;  /* 0x000000010b0bd824 */ /* 0x000fe200078e0a02 */
[----:B------:R-:W-:Y:S01]  /*0d80*/  ISETP.GT.U32.AND P5, PT, R2, R13, PT ;  /* 0x0000000d0200720c */ /* 0x000fe20003fa4070 */
[----:B------:R-:W-:Y:S01]  /*0d90*/  @!P4 IMAD.MOV R10, RZ, RZ, -R10 ;  /* 0x000000ffff0ac224 */ /* 0x000fe200078e0a0a */
[----:B------:R-:W-:Y:S01]  /*0da0*/  ISETP.GE.AND P4, PT, R18, RZ, PT ;  /* 0x000000ff1200720c */ /* 0x000fe20003f86270 */
[----:B------:R-:W-:Y:S01]  /*0db0*/  @!P1 IMAD.MOV R11, RZ, RZ, -R11 ;  /* 0x000000ffff0b9224 */ /* 0x000fe200078e0a0b */
[----:B------:R-:W-:Y:S01]  /*0dc0*/  IADD3 R18, R4, 0x16, RZ ;  /* 0x0000001604127810 */ /* 0x000fe20007ffe0ff */
[----:B------:R-:W-:-:S02]  /*0dd0*/  IMAD R155, R124, c[0x0][0x188], RZ ;  /* 0x000062007c9b7a24 */ /* 0x000fc400078e02ff */
[--C-:B------:R-:W-:Y:S01]  /*0de0*/  @!P2 IMAD.IADD R12, R12, 0x1, -R2.reuse ;  /* 0x000000010c0ca824 */ /* 0x100fe200078e0a02 */
[----:B------:R-:W-:Y:S01]  /*0df0*/  IABS R19, R18 ;  /* 0x0000001200137213 */ /* 0x000fe20000000000 */
[----:B------:R-:W-:Y:S01]  /*0e00*/  IMAD R154, R125, c[0x0][0x188], RZ ;  /* 0x000062007d9a7a24 */ /* 0x000fe200078e02ff */
[----:B------:R-:W-:Y:S01]  /*0e10*/  ISETP.GE.AND P2, PT, R15, RZ, PT ;  /* 0x000000ff0f00720c */ /* 0x000fe20003f46270 */
[----:B------:R-:W-:Y:S01]  /*0e20*/  @!P0 IMAD.IADD R14, R14, 0x1, -R2 ;  /* 0x000000010e0e8824 */ /* 0x000fe200078e0a02 */
[----:B------:R-:W-:Y:S01]  /*0e30*/  ISETP.GT.U32.AND P0, PT, R2, R12, PT ;  /* 0x0000000c0200720c */ /* 0x000fe20003f04070 */
[----:B------:R-:W-:-:S04]  /*0e40*/  IMAD.HI.U32 R15, R6, R17, RZ ;  /* 0x00000011060f7227 */ /* 0x000fc800078e00ff */
[----:B------:R-:W-:Y:S01]  /*0e50*/  @!P5 IMAD.IADD R13, R13, 0x1, -R2 ;  /* 0x000000010d0dd824 */ /* 0x000fe200078e0a02 */
[----:B------:R-:W-:Y:S01]  /*0e60*/  ISETP.GT.U32.AND P5, PT, R2, R14, PT ;  /* 0x0000000e0200720c */ /* 0x000fe20003fa4070 */
[----:B------:R-:W-:Y:S02]  /*0e70*/  IMAD.MOV R15, RZ, RZ, -R15 ;  /* 0x000000ffff0f7224 */ /* 0x000fe400078e0a0f */
[----:B------:R-:W-:Y:S01]  /*0e80*/  IMAD.HI.U32 R16, R6, R19, RZ ;  /* 0x0000001306107227 */ /* 0x000fe200078e00ff */
[----:B------:R-:W-:-:S03]  /*0e90*/  ISETP.GT.U32.AND P1, PT, R2, R13, PT ;  /* 0x0000000d0200720c */ /* 0x000fc60003f24070 */
[----:B------:R-:W-:Y:S02]  /*0ea0*/  IMAD R15, R2, R15, R17 ;  /* 0x0000000f020f7224 */ /* 0x000fe400078e0211 */
[----:B------:R-:W-:Y:S02]  /*0eb0*/  IMAD.MOV R16, RZ, RZ, -R16 ;  /* 0x000000ffff107224 */ /* 0x000fe400078e0a10 */
[--C-:B------:R-:W-:Y:S01]  /*0ec0*/  @!P0 IMAD.IADD R12, R12, 0x1, -R2.reuse ;  /* 0x000000010c0c8824 */ /* 0x100fe200078e0a02 */
[C---:B------:R-:W-:Y:S01]  /*0ed0*/  ISETP.GT.U32.AND P0, PT, R2.reuse, R15, PT ;  /* 0x0000000f0200720c */ /* 0x040fe20003f04070 */
[----:B------:R-:W-:Y:S01]  /*0ee0*/  IMAD R16, R2, R16, R19 ;  /* 0x0000001002107224 */ /* 0x000fe200078e0213 */
[----:B------:R-:W-:Y:S01]  /*0ef0*/  IABS R19, R24 ;  /* 0x0000001800137213 */ /* 0x000fe20000000000 */
[----:B------:R-:W-:Y:S02]  /*0f00*/  @!P5 IMAD.IADD R14, R14, 0x1, -R2 ;  /* 0x000000010e0ed824 */ /* 0x000fe400078e0a02 */
[----:B------:R-:W-:Y:S01]  /*0f10*/  IMAD.HI.U32 R17, R6, R21, RZ ;  /* 0x0000001506117227 */ /* 0x000fe200078e00ff */
[----:B------:R-:W-:-:S03]  /*0f20*/  ISETP.GT.U32.AND P5, PT, R2, R16, PT ;  /* 0x000000100200720c */ /* 0x000fc60003fa4070 */
[----:B------:R-:W-:Y:S02]  /*0f30*/  IMAD.MOV R17, RZ, RZ, -R17 ;  /* 0x000000ffff117224 */ /* 0x000fe400078e0a11 */
[--C-:B------:R-:W-:Y:S01]  /*0f40*/  @!P1 IMAD.IADD R13, R13, 0x1, -R2.reuse ;  /* 0x000000010d0d9824 */ /* 0x100fe200078e0a02 */
[----:B------:R-:W-:Y:S01]  /*0f50*/  ISETP.GE.AND P1, PT, R18, RZ, PT ;  /* 0x000000ff1200720c */ /* 0x000fe20003f26270 */
[----:B------:R-:W-:Y:S01]  /*0f60*/  @!P0 IMAD.IADD R15, R15, 0x1, -R2 ;  /* 0x000000010f0f8824 */ /* 0x000fe200078e0a02 */
[----:B------:R-:W-:Y:S01]  /*0f70*/  ISETP.GE.AND P0, PT, R20, RZ, PT ;  /* 0x000000ff1400720c */ /* 0x000fe20003f06270 */
[----:B------:R-:W-:Y:S01]  /*0f80*/  IMAD R17, R2, R17, R21 ;  /* 0x0000001102117224 */ /* 0x000fe200078e0215 */
[----:B------:R-:W-:Y:S01]  /*0f90*/  IADD3 R20, R4, 0x12, RZ ;  /* 0x0000001204147810 */ /* 0x000fe20007ffe0ff */
[----:B------:R-:W-:-:S04]  /*0fa0*/  IMAD.HI.U32 R18, R6, R23, RZ ;  /* 0x0000001706127227 */ /* 0x000fc800078e00ff */
[----:B------:R-:W-:Y:S01]  /*0fb0*/  @!P5 IMAD.IADD R16, R16, 0x1, -R2 ;  /* 0x000000011010d824 */ /* 0x000fe200078e0a02 */
[C---:B------:R-:W-:Y:S01]  /*0fc0*/  ISETP.GT.U32.AND P5, PT, R2.reuse, R15, PT ;  /* 0x0000000f0200720c */ /* 0x040fe20003fa4070 */
[----:B------:R-:W-:Y:S02]  /*0fd0*/  IMAD.MOV.U32 R21, RZ, RZ, R19 ;  /* 0x000000ffff157224 */ /* 0x000fe400078e0013 */
[----:B------:R-:W-:Y:S01]  /*0fe0*/  @!P3 IMAD.MOV R12, RZ, RZ, -R12 ;  /* 0x000000ffff0cb224 */ /* 0x000fe200078e0a0c */
[----:B------:R-:W-:Y:S01]  /*0ff0*/  ISETP.GT.U32.AND P3, PT, R2, R16, PT ;  /* 0x000000100200720c */ /* 0x000fe20003f64070 */
[----:B------:R-:W-:Y:S02]  /*1000*/  IMAD.MOV R18, RZ, RZ, -R18 ;  /* 0x000000ffff127224 */ /* 0x000fe400078e0a12 */
[----:B------:R-:W-:-:S04]  /*1010*/  IMAD.HI.U32 R19, R6, R21, RZ ;  /* 0x0000001506137227 */ /* 0x000fc800078e00ff */
[C---:B------:R-:W-:Y:S01]  /*1020*/  IMAD R18, R2.reuse, R18, R23 ;  /* 0x0000001202127224 */ /* 0x040fe200078e0217 */
[----:B------:R-:W-:Y:S01]  /*1030*/  IABS R23, R20 ;  /* 0x0000001400177213 */ /* 0x000fe20000000000 */
[----:B------:R-:W-:Y:S02]  /*1040*/  IMAD.MOV R19, RZ, RZ, -R19 ;  /* 0x000000ffff137224 */ /* 0x000fe400078e0a13 */
[--C-:B------:R-:W-:Y:S01]  /*1050*/  @!P5 IMAD.IADD R15, R15, 0x1, -R2.reuse ;  /* 0x000000010f0fd824 */ /* 0x100fe200078e0a02 */
[C---:B------:R-:W-:Y:S01]  /*1060*/  ISETP.GT.U32.AND P5, PT, R2.reuse, R18, PT ;  /* 0x000000120200720c */ /* 0x040fe20003fa4070 */
[----:B------:R-:W-:Y:S02]  /*1070*/  IMAD R19, R2, R19, R21 ;  /* 0x0000001302137224 */ /* 0x000fe400078e0215 */
[----:B------:R-:W-:Y:S02]  /*1080*/  @!P3 IMAD.IADD R16, R16, 0x1, -R2 ;  /* 0x000000011010b824 */ /* 0x000fe400078e0a02 */
[----:B------:R-:W-:Y:S01]  /*1090*/  @!P6 IMAD.MOV R14, RZ, RZ, -R14 ;  /* 0x000000ffff0ee224 */ /* 0x000fe200078e0a0e */
[C---:B------:R-:W-:Y:S01]  /*10a0*/  ISETP.GT.U32.AND P3, PT, R2.reuse, R19, PT ;  /* 0x000000130200720c */ /* 0x040fe20003f64070 */
[----:B------:R-:W-:Y:S01]  /*10b0*/  @!P4 IMAD.MOV R13, RZ, RZ, -R13 ;  /* 0x000000ffff0dc224 */ /* 0x000fe200078e0a0d */
[----:B------:R-:W-:Y:S01]  /*10c0*/  ISETP.GT.U32.AND P6, PT, R2, R17, PT ;  /* 0x000000110200720c */ /* 0x000fe20003fc4070 */
[----:B------:R-:W-:Y:S01]  /*10d0*/  @!P1 IMAD.MOV R16, RZ, RZ, -R16 ;  /* 0x000000ffff109224 */ /* 0x000fe200078e0a10 */
[----:B------:R-:W-:Y:S01]  /*10e0*/  ISETP.GE.AND P4, PT, R22, RZ, PT ;  /* 0x000000ff1600720c */ /* 0x000fe20003f86270 */
[----:B------:R-:W-:Y:S01]  /*10f0*/  @!P2 IMAD.MOV R15, RZ, RZ, -R15 ;  /* 0x000000ffff0fa224 */ /* 0x000fe200078e0a0f */
[----:B------:R-:W-:Y:S01]  /*1100*/  IADD3 R22, R4, 0x11, RZ ;  /* 0x0000001104167810 */ /* 0x000fe20007ffe0ff */
[----:B------:R-:W-:Y:S01]  /*1110*/  @!P5 IMAD.IADD R18, R18, 0x1, -R2 ;  /* 0x000000011212d824 */ /* 0x000fe200078e0a02 */
[----:B------:R-:W-:Y:S01]  /*1120*/  ISETP.GE.AND P5, PT, R20, RZ, PT ;  /* 0x000000ff1400720c */ /* 0x000fe20003fa6270 */
[----:B------:R-:W-:Y:S01]  /*1130*/  IMAD.HI.U32 R20, R6, R23, RZ ;  /* 0x0000001706147227 */ /* 0x000fe200078e00ff */
[----:B------:R-:W-:-:S02]  /*1140*/  IABS R25, R22 ;  /* 0x0000001600197213 */ /* 0x000fc40000000000 */
[----:B------:R-:W-:Y:S01]  /*1150*/  ISETP.GE.AND P2, PT, R24, RZ, PT ;  /* 0x000000ff1800720c */ /* 0x000fe20003f46270 */
[--C-:B------:R-:W-:Y:S01]  /*1160*/  @!P3 IMAD.IADD R19, R19, 0x1, -R2.reuse ;  /* 0x000000011313b824 */ /* 0x100fe200078e0a02 */
[----:B------:R-:W-:Y:S01]  /*1170*/  ISETP.GT.U32.AND P3, PT, R2, R18, PT ;  /* 0x000000120200720c */ /* 0x000fe20003f64070 */
[----:B------:R-:W-:Y:S01]  /*1180*/  IMAD.HI.U32 R21, R6, R25, RZ ;  /* 0x0000001906157227 */ /* 0x000fe200078e00ff */
[----:B------:R-:W-:Y:S02]  /*1190*/  IADD3 R24, R4, 0xe, RZ ;  /* 0x0000000e04187810 */ /* 0x000fe40007ffe0ff */
[C---:B------:R-:W-:Y:S01]  /*11a0*/  ISETP.GT.U32.AND P1, PT, R2.reuse, R19, PT ;  /* 0x000000130200720c */ /* 0x040fe20003f24070 */
[----:B------:R-:W-:Y:S01]  /*11b0*/  @!P6 IMAD.IADD R17, R17, 0x1, -R2 ;  /* 0x000000011111e824 */ /* 0x000fe200078e0a02 */
[----:B------:R-:W-:Y:S01]  /*11c0*/  IABS R31, R24 ;  /* 0x00000018001f7213 */ /* 0x000fe20000000000 */
[----:B------:R-:W-:Y:S02]  /*11d0*/  IMAD.MOV R21, RZ, RZ, -R21 ;  /* 0x000000ffff157224 */ /* 0x000fe400078e0a15 */
[----:B------:R-:W-:Y:S01]  /*11e0*/  IMAD.MOV R20, RZ, RZ, -R20 ;  /* 0x000000ffff147224 */ /* 0x000fe200078e0a14 */
[C---:B------:R-:W-:Y:S01]  /*11f0*/  ISETP.GT.U32.AND P6, PT, R2.reuse, R17, PT ;  /* 0x000000110200720c */ /* 0x040fe20003fc4070 */
[----:B------:R-:W-:-:S02]  /*1200*/  IMAD R21, R2, R21, R25 ;  /* 0x0000001502157224 */ /* 0x000fc400078e0219 */
[----:B------:R-:W-:Y:S02]  /*1210*/  @!P3 IMAD.IADD R18, R18, 0x1, -R2 ;  /* 0x000000011212b824 */ /* 0x000fe400078e0a02 */
[----:B------:R-:W-:Y:S01]  /*1220*/  IMAD R20, R2, R20, R23 ;  /* 0x0000001402147224 */ /* 0x000fe200078e0217 */
[----:B------:R-:W-:Y:S01]  /*1230*/  IADD3 R23, R4, 0xf, RZ ;  /* 0x0000000f04177810 */ /* 0x000fe20007ffe0ff */
[----:B------:R-:W-:Y:S01]  /*1240*/  @!P4 IMAD.MOV R18, RZ, RZ, -R18 ;  /* 0x000000ffff12c224 */ /* 0x000fe200078e0a12 */
[----:B------:R-:W-:Y:S01]  /*1250*/  ISETP.GT.U32.AND P4, PT, R2, R21, PT ;  /* 0x000000150200720c */ /* 0x000fe20003f84070 */
[--C-:B------:R-:W-:Y:S01]  /*1260*/  @!P1 IMAD.IADD R19, R19, 0x1, -R2.reuse ;  /* 0x0000000113139824 */ /* 0x100fe200078e0a02 */
[----:B------:R-:W-:Y:S01]  /*1270*/  IABS R29, R23 ;  /* 0x00000017001d7213 */ /* 0x000fe20000000000 */
[----:B------:R-:W-:Y:S01]  /*1280*/  IMAD.HI.U32 R25, R6, R33, RZ ;  /* 0x0000002106197227 */ /* 0x000fe200078e00ff */
[----:B------:R-:W-:Y:S02]  /*1290*/  ISETP.GE.AND P1, PT, R23, RZ, PT ;  /* 0x000000ff1700720c */ /* 0x000fe40003f26270 */
[----:B------:R-:W-:Y:S01]  /*12a0*/  ISETP.GT.U32.AND P3, PT, R2, R20, PT ;  /* 0x000000140200720c */ /* 0x000fe20003f64070 */
[----:B------:R-:W-:Y:S01]  /*12b0*/  @!P6 IMAD.IADD R17, R17, 0x1, -R2 ;  /* 0x000000011111e824 */ /* 0x000fe200078e0a02 */
[----:B------:R-:W-:Y:S01]  /*12c0*/  ISETP.GE.AND P6, PT, R22, RZ, PT ;  /* 0x000000ff1600720c */ /* 0x000fe20003fc6270 */
[----:B------:R-:W-:Y:S01]  /*12d0*/  IMAD.HI.U32 R23, R6, R29, RZ ;  /* 0x0000001d06177227 */ /* 0x000fe200078e00ff */
[----:B------:R-:W-:-:S03]  /*12e0*/  IADD3 R22, R4, 0x10, RZ ;  /* 0x0000001004167810 */ /* 0x000fc60007ffe0ff */
[----:B------:R-:W-:Y:S01]  /*12f0*/  @!P4 IMAD.IADD R21, R21, 0x1, -R2 ;  /* 0x000000011515c824 */ /* 0x000fe200078e0a02 */
[----:B------:R-:W-:Y:S01]  /*1300*/  IABS R27, R22 ;  /* 0x00000016001b7213 */ /* 0x000fe20000000000 */
[----:B------:R-:W-:Y:S01]  /*1310*/  @!P0 IMAD.MOV R17, RZ, RZ, -R17 ;  /* 0x000000ffff118224 */ /* 0x000fe200078e0a11 */
[----:B------:R-:W-:Y:S01]  /*1320*/  ISETP.GE.AND P0, PT, R22, RZ, PT ;  /* 0x000000ff1600720c */ /* 0x000fe20003f06270 */
[----:B------:R-:W-:Y:S01]  /*1330*/  IMAD.MOV R26, RZ, RZ, -R23 ;  /* 0x000000ffff1a7224 */ /* 0x000fe200078e0a17 */
[----:B------:R-:W-:Y:S01]  /*1340*/  ISETP.GT.U32.AND P4, PT, R2, R21, PT ;  /* 0x000000150200720c */ /* 0x000fe20003f84070 */
[----:B------:R-:W-:-:S04]  /*1350*/  IMAD.HI.U32 R22, R6, R27, RZ ;  /* 0x0000001b06167227 */ /* 0x000fc800078e00ff */
[----:B------:R-:W-:Y:S02]  /*1360*/  IMAD.MOV R22, RZ, RZ, -R22 ;  /* 0x000000ffff167224 */ /* 0x000fe400078e0a16 */
[----:B------:R-:W-:Y:S02]  /*1370*/  IMAD.MOV R28, RZ, RZ, -R25 ;  /* 0x000000ffff1c7224 */ /* 0x000fe400078e0a19 */
[----:B------:R-:W-:Y:S01]  /*1380*/  IMAD R23, R2, R22, R27 ;  /* 0x0000001602177224 */ /* 0x000fe200078e021b */
[----:B------:R-:W-:Y:S01]  /*1390*/  IADD3 R22, R4, 0xc, RZ ;  /* 0x0000000c04167810 */ /* 0x000fe20007ffe0ff */
[C---:B------:R-:W-:Y:S02]  /*13a0*/  IMAD R25, R2.reuse, R26, R29 ;  /* 0x0000001a02197224 */ /* 0x040fe400078e021d */
[--C-:B------:R-:W-:Y:S01]  /*13b0*/  @!P4 IMAD.IADD R21, R21, 0x1, -R2.reuse ;  /* 0x000000011515c824 */ /* 0x100fe200078e0a02 */
[----:B------:R-:W-:Y:S01]  /*13c0*/  ISETP.GT.U32.AND P4, PT, R2, R23, PT ;  /* 0x000000170200720c */ /* 0x000fe20003f84070 */
[----:B------:R-:W-:-:S02]  /*13d0*/  @!P3 IMAD.IADD R20, R20, 0x1, -R2 ;  /* 0x000000011414b824 */ /* 0x000fc400078e0a02 */
[----:B------:R-:W-:Y:S01]  /*13e0*/  @!P2 IMAD.MOV R19, RZ, RZ, -R19 ;  /* 0x000000ffff13a224 */ /* 0x000fe200078e0a13 */
[----:B------:R-:W-:Y:S01]  /*13f0*/  ISETP.GE.AND P2, PT, R24, RZ, PT ;  /* 0x000000ff1800720c */ /* 0x000fe20003f46270 */
[----:B------:R-:W-:Y:S01]  /*1400*/  IMAD.HI.U32 R24, R6, R31, RZ ;  /* 0x0000001f06187227 */ /* 0x000fe200078e00ff */
[----:B------:R-:W-:-:S03]  /*1410*/  ISETP.GT.U32.AND P3, PT, R2, R20, PT ;  /* 0x000000140200720c */ /* 0x000fc60003f64070 */
[----:B------:R-:W-:Y:S02]  /*1420*/  IMAD.MOV R24, RZ, RZ, -R24 ;  /* 0x000000ffff187224 */ /* 0x000fe400078e0a18 */
[C---:B------:R-:W-:Y:S02]  /*1430*/  IMAD R29, R2.reuse, R28, R33 ;  /* 0x0000001c021d7224 */ /* 0x040fe400078e0221 */
[--C-:B------:R-:W-:Y:S02]  /*1440*/  @!P4 IMAD.IADD R23, R23, 0x1, -R2.reuse ;  /* 0x000000011717c824 */ /* 0x100fe400078e0a02 */
[----:B------:R-:W-:Y:S01]  /*1450*/  IMAD R27, R2, R24, R31 ;  /* 0x00000018021b7224 */ /* 0x000fe200078e021f */
[----:B------:R-:W-:Y:S01]  /*1460*/  IABS R31, R22 ;  /* 0x00000016001f7213 */ /* 0x000fe20000000000 */
[----:B------:R-:W-:Y:S01]  /*1470*/  IMAD.HI.U32 R26, R6, R45, RZ ;  /* 0x0000002d061a7227 */ /* 0x000fe200078e00ff */
[----:B------:R-:W-:Y:S02]  /*1480*/  ISETP.GT.U32.AND P4, PT, R2, R23, PT ;  /* 0x000000170200720c */ /* 0x000fe40003f84070 */
[----:B------:R-:W-:Y:S01]  /*1490*/  IADD3 R24, R4, 0xb, RZ ;  /* 0x0000000b04187810 */ /* 0x000fe20007ffe0ff */
[----:B------:R-:W-:Y:S01]  /*14a0*/  @!P3 IMAD.IADD R20, R20, 0x1, -R2 ;  /* 0x000000011414b824 */ /* 0x000fe200078e0a02 */
[----:B------:R-:W-:Y:S01]  /*14b0*/  ISETP.GE.AND P3, PT, R30, RZ, PT ;  /* 0x000000ff1e00720c */ /* 0x000fe20003f66270 */
[----:B------:R-:W-:Y:S01]  /*14c0*/  @!P6 IMAD.MOV R21, RZ, RZ, -R21 ;  /* 0x000000ffff15e224 */ /* 0x000fe200078e0a15 */
[----:B------:R-:W-:Y:S01]  /*14d0*/  IABS R43, R24 ;  /* 0x00000018002b7213 */ /* 0x000fe20000000000 */
[----:B------:R-:W-:Y:S01]  /*14e0*/  @!P5 IMAD.MOV R20, RZ, RZ, -R20 ;  /* 0x000000ffff14d224 */ /* 0x000fe200078e0a14 */
[----:B------:R-:W-:Y:S01]  /*14f0*/  ISETP.GE.AND P5, PT, R22, RZ, PT ;  /* 0x000000ff1600720c */ /* 0x000fe20003fa6270 */
[----:B------:R-:W-:Y:S01]  /*1500*/  IMAD.HI.U32 R22, R6, R31, RZ ;  /* 0x0000001f06167227 */ /* 0x000fe200078e00ff */
[----:B------:R-:W-:-:S03]  /*1510*/  ISETP.GE.AND P6, PT, R24, RZ, PT ;  /* 0x000000ff1800720c */ /* 0x000fc60003fc6270 */
[----:B------:R-:W-:Y:S01]  /*1520*/  @!P4 IMAD.IADD R23, R23, 0x1, -R2 ;  /* 0x000000011717c824 */ /* 0x000fe200078e0a02 */
[C---:B------:R-:W-:Y:S01]  /*1530*/  ISETP.GT.U32.AND P4, PT, R2.reuse, R25, PT ;  /* 0x000000190200720c */ /* 0x040fe20003f84070 */
[----:B------:R-:W-:Y:S02]  /*1540*/  IMAD.MOV R22, RZ, RZ, -R22 ;  /* 0x000000ffff167224 */ /* 0x000fe400078e0a16 */
[----:B------:R-:W-:Y:S02]  /*1550*/  IMAD.MOV.U32 R33, RZ, RZ, R23 ;  /* 0x000000ffff217224 */ /* 0x000fe400078e0017 */
[C---:B------:R-:W-:Y:S02]  /*1560*/  IMAD R31, R2.reuse, R22, R31 ;  /* 0x00000016021f7224 */ /* 0x040fe400078e021f */
[----:B------:R-:W-:Y:S01]  /*1570*/  @!P0 IMAD.MOV R33, RZ, RZ, -R33 ;  /* 0x000000ffff218224 */ /* 0x000fe200078e0a21 */
[----:B------:R-:W-:Y:S01]  /*1580*/  ISETP.GT.U32.AND P0, PT, R2, R27, PT ;  /* 0x0000001b0200720c */ /* 0x000fe20003f04070 */
[----:B------:R-:W-:-:S04]  /*1590*/  IMAD.HI.U32 R24, R6, R43, RZ ;  /* 0x0000002b06187227 */ /* 0x000fc800078e00ff */
[----:B------:R-:W-:Y:S02]  /*15a0*/  @!P4 IMAD.IADD R25, R25, 0x1, -R2 ;  /* 0x000000011919c824 */ /* 0x000fe400078e0a02 */
[----:B------:R-:W-:-:S03]  /*15b0*/  IMAD.HI.U32 R30, R6, R49, RZ ;  /* 0x00000031061e7227 */ /* 0x000fc600078e00ff */
[C---:B------:R-:W-:Y:S01]  /*15c0*/  ISETP.GT.U32.AND P4, PT, R2.reuse, R25, PT ;  /* 0x000000190200720c */ /* 0x040fe20003f84070 */
[----:B------:R-:W-:Y:S02]  /*15d0*/  IMAD.MOV R26, RZ, RZ, -R26 ;  /* 0x000000ffff1a7224 */ /* 0x000fe400078e0a1a */
[----:B------:R-:W-:Y:S01]  /*15e0*/  @!P0 IMAD.IADD R27, R27, 0x1, -R2 ;  /* 0x000000011b1b8824 */ /* 0x000fe200078e0a02 */
[C---:B------:R-:W-:Y:S01]  /*15f0*/  ISETP.GT.U32.AND P0, PT, R2.reuse, R31, PT ;  /* 0x0000001f0200720c */ /* 0x040fe20003f04070 */
[----:B------:R-:W-:Y:S02]  /*1600*/  IMAD.MOV R24, RZ, RZ, -R24 ;  /* 0x000000ffff187224 */ /* 0x000fe400078e0a18 */
[----:B------:R-:W-:Y:S02]  /*1610*/  IMAD.MOV R30, RZ, RZ, -R30 ;  /* 0x000000ffff1e7224 */ /* 0x000fe400078e0a1e */
[C---:B------:R-:W-:Y:S02]  /*1620*/  IMAD R45, R2.reuse, R26, R45 ;  /* 0x0000001a022d7224 */ /* 0x040fe400078e022d */
[----:B------:R-:W0:Y:S01]  /*1630*/  I2F.RP R26, R63 ;  /* 0x0000003f001a7306 */ /* 0x000e220000209400 */
[----:B------:R-:W-:-:S02]  /*1640*/  IMAD R43, R2, R24, R43 ;  /* 0x00000018022b7224 */ /* 0x000fc400078e022b */
[----:B------:R-:W-:Y:S01]  /*1650*/  @!P4 IMAD.IADD R25, R25, 0x1, -R2 ;  /* 0x000000011919c824 */ /* 0x000fe200078e0a02 */
[----:B------:R-:W-:Y:S01]  /*1660*/  ISETP.GT.U32.AND P4, PT, R2, R29, PT ;  /* 0x0000001d0200720c */ /* 0x000fe20003f84070 */
[----:B------:R-:W-:-:S04]  /*1670*/  IMAD.HI.U32 R28, R6, R47, RZ ;  /* 0x0000002f061c7227 */ /* 0x000fc800078e00ff */
[----:B------:R-:W-:Y:S02]  /*1680*/  IMAD.MOV.U32 R35, RZ, RZ, R25 ;  /* 0x000000ffff237224 */ /* 0x000fe400078e0019 */
[--C-:B------:R-:W-:Y:S02]  /*1690*/  @!P0 IMAD.IADD R31, R31, 0x1, -R2.reuse ;  /* 0x000000011f1f8824 */ /* 0x100fe400078e0a02 */
[----:B------:R-:W-:Y:S02]  /*16a0*/  @!P1 IMAD.MOV R35, RZ, RZ, -R35 ;  /* 0x000000ffff239224 */ /* 0x000fe400078e0a23 */
[C---:B------:R-:W-:Y:S01]  /*16b0*/  IMAD R49, R2.reuse, R30, R49 ;  /* 0x0000001e02317224 */ /* 0x040fe200078e0231 */
[C---:B------:R-:W-:Y:S01]  /*16c0*/  ISETP.GT.U32.AND P0, PT, R2.reuse, R31, PT ;  /* 0x0000001f0200720c */ /* 0x040fe20003f04070 */
[----:B------:R-:W-:Y:S01]  /*16d0*/  @!P4 IMAD.IADD R29, R29, 0x1, -R2 ;  /* 0x000000011d1dc824 */ /* 0x000fe200078e0a02 */
[----:B------:R-:W-:Y:S01]  /*16e0*/  ISETP.GT.U32.AND P4, PT, R2, R27, PT ;  /* 0x0000001b0200720c */ /* 0x000fe20003f84070 */
[----:B------:R-:W-:Y:S01]  /*16f0*/  IMAD.MOV R28, RZ, RZ, -R28 ;  /* 0x000000ffff1c7224 */ /* 0x000fe200078e0a1c */
[----:B------:R-:W-:Y:S01]  /*1700*/  IADD3 R30, R4, 0x7, RZ ;  /* 0x00000007041e7810 */ /* 0x000fe20007ffe0ff */
[----:B------:R-:W-:Y:S01]  /*1710*/  IMAD.HI.U32 R23, R6, R53, RZ ;  /* 0x0000003506177227 */ /* 0x000fe200078e00ff */
[C---:B------:R-:W-:Y:S01]  /*1720*/  ISETP.GT.U32.AND P1, PT, R2.reuse, R29, PT ;  /* 0x0000001d0200720c */ /* 0x040fe20003f24070 */
[----:B0-----:R-:W0:Y:S01]  /*1730*/  MUFU.RCP R26, R26 ;  /* 0x0000001a001a7308 */ /* 0x001e220000001000 */
[----:B------:R-:W-:Y:S01]  /*1740*/  IABS R51, R30 ;  /* 0x0000001e00337213 */ /* 0x000fe20000000000 */
[----:B------:R-:W-:-:S02]  /*1750*/  IMAD R47, R2, R28, R47 ;  /* 0x0000001c022f7224 */ /* 0x000fc400078e022f */
[----:B------:R-:W-:Y:S02]  /*1760*/  IMAD.MOV R23, RZ, RZ, -R23 ;  /* 0x000000ffff177224 */ /* 0x000fe400078e0a17 */
[----:B------:R-:W-:-:S04]  /*1770*/  IMAD.HI.U32 R22, R6, R51, RZ ;  /* 0x0000003306167227 */ /* 0x000fc800078e00ff */
[--C-:B------:R-:W-:Y:S01]  /*1780*/  @!P4 IMAD.IADD R27, R27, 0x1, -R2.reuse ;  /* 0x000000011b1bc824 */ /* 0x100fe200078e0a02 */
[C---:B------:R-:W-:Y:S01]  /*1790*/  ISETP.GT.U32.AND P4, PT, R2.reuse, R43, PT ;  /* 0x0000002b0200720c */ /* 0x040fe20003f84070 */
[--C-:B------:R-:W-:Y:S01]  /*17a0*/  @!P1 IMAD.IADD R29, R29, 0x1, -R2.reuse ;  /* 0x000000011d1d9824 */ /* 0x100fe200078e0a02 */
[C---:B------:R-:W-:Y:S01]  /*17b0*/  ISETP.GT.U32.AND P1, PT, R2.reuse, R45, PT ;  /* 0x0000002d0200720c */ /* 0x040fe20003f24070 */
[----:B------:R-:W-:Y:S01]  /*17c0*/  @!P0 IMAD.IADD R31, R31, 0x1, -R2 ;  /* 0x000000011f1f8824 */ /* 0x000fe200078e0a02 */
[----:B------:R-:W-:Y:S01]  /*17d0*/  ISETP.GT.U32.AND P0, PT, R2, R47, PT ;  /* 0x0000002f0200720c */ /* 0x000fe20003f04070 */
[----:B------:R-:W-:Y:S01]  /*17e0*/  IMAD.MOV R24, RZ, RZ, -R22 ;  /* 0x000000ffff187224 */ /* 0x000fe200078e0a16 */
[----:B0-----:R-:W-:Y:S01]  /*17f0*/  IADD3 R28, R26, 0xffffffe, RZ ;  /* 0x0ffffffe1a1c7810 */ /* 0x001fe20007ffe0ff */
[----:B------:R-:W-:Y:S02]  /*1800*/  IMAD R53, R2, R23, R53 ;  /* 0x0000001702357224 */ /* 0x000fe400078e0235 */
[----:B------:R-:W-:-:S04]  /*1810*/  IMAD.HI.U32 R23, R6, R57, RZ ;  /* 0x0000003906177227 */ /* 0x000fc800078e00ff */
[--C-:B------:R-:W-:Y:S01]  /*1820*/  @!P4 IMAD.IADD R43, R43, 0x1, -R2.reuse ;  /* 0x000000012b2bc824 */ /* 0x100fe200078e0a02 */
[C---:B------:R-:W-:Y:S01]  /*1830*/  ISETP.GT.U32.AND P4, PT, R2.reuse, R49, PT ;  /* 0x000000310200720c */ /* 0x040fe20003f84070 */
[----:B------:R-:W-:Y:S01]  /*1840*/  IMAD R51, R2, R24, R51 ;  /* 0x0000001802337224 */ /* 0x000fe200078e0233 */
[----:B------:R-:W-:Y:S01]  /*1850*/  IADD3 R24, R4, 0x1, RZ ;  /* 0x0000000104187810 */ /* 0x000fe20007ffe0ff */
[----:B------:R-:W-:Y:S02]  /*1860*/  IMAD.MOV R23, RZ, RZ, -R23 ;  /* 0x000000ffff177224 */ /* 0x000fe400078e0a17 */
[----:B------:R-:W-:Y:S01]  /*1870*/  @!P1 IMAD.IADD R45, R45, 0x1, -R2 ;  /* 0x000000012d2d9824 */ /* 0x000fe200078e0a02 */
[C---:B------:R-:W-:Y:S01]  /*1880*/  ISETP.GT.U32.AND P1, PT, R2.reuse, R51, PT ;  /* 0x000000330200720c */ /* 0x040fe20003f24070 */
[----:B------:R-:W-:Y:S01]  /*1890*/  IMAD R57, R2, R23, R57 ;  /* 0x0000001702397224 */ /* 0x000fe200078e0239 */
[----:B------:R-:W-:Y:S01]  /*18a0*/  IABS R41, R24 ;  /* 0x0000001800297213 */ /* 0x000fe20000000000 */
[----:B------:R-:W-:-:S04]  /*18b0*/  IMAD.HI.U32 R23, R6, R61, RZ ;  /* 0x0000003d06177227 */ /* 0x000fc800078e00ff */
[----:B------:R-:W-:Y:S01]  /*18c0*/  @!P0 IMAD.IADD R47, R47, 0x1, -R2 ;  /* 0x000000012f2f8824 */ /* 0x000fe200078e0a02 */
[----:B------:R-:W-:Y:S01]  /*18d0*/  ISETP.GT.U32.AND P0, PT, R2, R43, PT ;  /* 0x0000002b0200720c */ /* 0x000fe20003f04070 */
[----:B------:R-:W-:-:S04]  /*18e0*/  IMAD.HI.U32 R22, R6, R37, RZ ;  /* 0x0000002506167227 */ /* 0x000fc800078e00ff */
[----:B------:R-:W-:Y:S02]  /*18f0*/  IMAD.MOV R23, RZ, RZ, -R23 ;  /* 0x000000ffff177224 */ /* 0x000fe400078e0a17 */
[----:B------:R-:W-:Y:S02]  /*1900*/  IMAD.MOV R22, RZ, RZ, -R22 ;  /* 0x000000ffff167224 */ /* 0x000fe400078e0a16 */
[----:B------:R-:W-:Y:S01]  /*1910*/  @!P4 IMAD.IADD R49, R49, 0x1, -R2 ;  /* 0x000000013131c824 */ /* 0x000fe200078e0a02 */
[C---:B------:R-:W-:Y:S01]  /*1920*/  ISETP.GT.U32.AND P4, PT, R2.reuse, R45, PT ;  /* 0x0000002d0200720c */ /* 0x040fe20003f84070 */
[C---:B------:R-:W-:Y:S02]  /*1930*/  IMAD R61, R2.reuse, R23, R61 ;  /* 0x00000017023d7224 */ /* 0x040fe400078e023d */
[----:B------:R-:W0:Y:S01]  /*1940*/  F2I.FTZ.U32.TRUNC.NTZ R23, R28 ;  /* 0x0000001c00177305 */ /* 0x000e22000021f000 */
[----:B------:R-:W-:Y:S02]  /*1950*/  IMAD R25, R2, R22, R37 ;  /* 0x0000001602197224 */ /* 0x000fe400078e0225 */
[----:B------:R-:W-:-:S02]  /*1960*/  IMAD.MOV.U32 R37, RZ, RZ, R27 ;  /* 0x000000ffff257224 */ /* 0x000fc400078e001b */
[----:B------:R-:W-:Y:S02]  /*1970*/  IMAD.MOV.U32 R39, RZ, RZ, R29 ;  /* 0x000000ffff277224 */ /* 0x000fe400078e001d */
[----:B------:R-:W-:Y:S01]  /*1980*/  @!P1 IMAD.IADD R51, R51, 0x1, -R2 ;  /* 0x0000000133339824 */ /* 0x000fe200078e0a02 */
[----:B------:R-:W-:Y:S01]  /*1990*/  ISETP.GT.U32.AND P1, PT, R2, R47, PT ;  /* 0x0000002f0200720c */ /* 0x000fe20003f24070 */
[----:B------:R-:W-:-:S04]  /*19a0*/  IMAD.HI.U32 R22, R6, R59, RZ ;  /* 0x0000003b06167227 */ /* 0x000fc800078e00ff */
[----:B------:R-:W-:-:S04]  /*19b0*/  IMAD.HI.U32 R26, R6, R41, RZ ;  /* 0x00000029061a7227 */ /* 0x000fc800078e00ff */
[----:B------:R-:W-:Y:S01]  /*19c0*/  @!P2 IMAD.MOV R37, RZ, RZ, -R37 ;  /* 0x000000ffff25a224 */ /* 0x000fe200078e0a25 */
[C---:B------:R-:W-:Y:S01]  /*19d0*/  ISETP.GT.U32.AND P2, PT, R2.reuse, R49, PT ;  /* 0x000000310200720c */ /* 0x040fe20003f44070 */
[----:B------:R-:W-:Y:S01]  /*19e0*/  @!P3 IMAD.MOV R39, RZ, RZ, -R39 ;  /* 0x000000ffff27b224 */ /* 0x000fe200078e0a27 */
[C---:B------:R-:W-:Y:S01]  /*19f0*/  ISETP.GT.U32.AND P3, PT, R2.reuse, R51, PT ;  /* 0x000000330200720c */ /* 0x040fe20003f64070 */
[----:B------:R-:W-:Y:S01]  /*1a00*/  @!P0 IMAD.IADD R43, R43, 0x1, -R2 ;  /* 0x000000012b2b8824 */ /* 0x000fe200078e0a02 */
[----:B------:R-:W-:Y:S01]  /*1a10*/  ISETP.GT.U32.AND P0, PT, R2, R53, PT ;  /* 0x000000350200720c */ /* 0x000fe20003f04070 */
[----:B------:R-:W-:-:S04]  /*1a20*/  IMAD.HI.U32 R6, R6, R55, RZ ;  /* 0x0000003706067227 */ /* 0x000fc800078e00ff */
[----:B------:R-:W-:Y:S02]  /*1a30*/  IMAD.MOV R6, RZ, RZ, -R6 ;  /* 0x000000ffff067224 */ /* 0x000fe400078e0a06 */
[----:B------:R-:W-:Y:S01]  /*1a40*/  @!P4 IMAD.IADD R45, R45, 0x1, -R2 ;  /* 0x000000012d2dc824 */ /* 0x000fe200078e0a02 */
[C---:B------:R-:W-:Y:S01]  /*1a50*/  ISETP.GT.U32.AND P4, PT, R2.reuse, R25, PT ;  /* 0x000000190200720c */ /* 0x040fe20003f84070 */
[----:B------:R-:W-:Y:S02]  /*1a60*/  IMAD.MOV R22, RZ, RZ, -R22 ;  /* 0x000000ffff167224 */ /* 0x000fe400078e0a16 */
[----:B------:R-:W-:Y:S02]  /*1a70*/  IMAD.MOV R26, RZ, RZ, -R26 ;  /* 0x000000ffff1a7224 */ /* 0x000fe400078e0a1a */
[C---:B------:R-:W-:Y:S02]  /*1a80*/  IMAD R29, R2.reuse, R6, R55 ;  /* 0x00000006021d7224 */ /* 0x040fe400078e0237 */
[----:B------:R-:W-:-:S02]  /*1a90*/  IMAD R59, R2, R22, R59 ;  /* 0x00000016023b7224 */ /* 0x000fc400078e023b */
[C---:B------:R-:W-:Y:S02]  /*1aa0*/  IMAD R27, R2.reuse, R26, R41 ;  /* 0x0000001a021b7224 */ /* 0x040fe400078e0229 */
[----:B0-----:R-:W-:Y:S02]  /*1ab0*/  IMAD.MOV R6, RZ, RZ, -R23 ;  /* 0x000000ffff067224 */ /* 0x001fe400078e0a17 */
[--C-:B------:R-:W-:Y:S01]  /*1ac0*/  @!P1 IMAD.IADD R47, R47, 0x1, -R2.reuse ;  /* 0x000000012f2f9824 */ /* 0x100fe200078e0a02 */
[C---:B------:R-:W-:Y:S01]  /*1ad0*/  ISETP.GT.U32.AND P1, PT, R2.reuse, R57, PT ;  /* 0x000000390200720c */ /* 0x040fe20003f24070 */
[--C-:B------:R-:W-:Y:S01]  /*1ae0*/  @!P2 IMAD.IADD R49, R49, 0x1, -R2.reuse ;  /* 0x000000013131a824 */ /* 0x100fe200078e0a02 */
[----:B------:R-:W-:Y:S01]  /*1af0*/  ISETP.GT.U32.AND P2, PT, R2, R59, PT ;  /* 0x0000003b0200720c */ /* 0x000fe20003f44070 */
[----:B------:R-:W-:Y:S01]  /*1b00*/  IMAD R41, R6, R63, RZ ;  /* 0x0000003f06297224 */ /* 0x000fe200078e02ff */
[----:B------:R-:W-:Y:S01]  /*1b10*/  LOP3.LUT R6, R164, 0x7, RZ, 0xc0, !PT ;  /* 0x00000007a4067812 */ /* 0x000fe200078ec0ff */
[--C-:B------:R-:W-:Y:S01]  /*1b20*/  @!P3 IMAD.IADD R51, R51, 0x1, -R2.reuse ;  /* 0x000000013333b824 */ /* 0x100fe200078e0a02 */
[C---:B------:R-:W-:Y:S01]  /*1b30*/  ISETP.GT.U32.AND P3, PT, R2.reuse, R61, PT ;  /* 0x0000003d0200720c */ /* 0x040fe20003f64070 */
[----:B------:R-:W-:Y:S01]  /*1b40*/  @!P0 IMAD.IADD R53, R53, 0x1, -R2 ;  /* 0x0000000135358824 */ /* 0x000fe200078e0a02 */
[----:B------:R-:W-:Y:S01]  /*1b50*/  ISETP.GT.U32.AND P0, PT, R2, R27, PT ;  /* 0x0000001b0200720c */ /* 0x000fe20003f04070 */
[----:B------:R-:W-:-:S02]  /*1b60*/  IMAD.MOV.U32 R22, RZ, RZ, RZ ;  /* 0x000000ffff167224 */ /* 0x000fc400078e00ff */
[----:B------:R-:W-:Y:S01]  /*1b70*/  @!P4 IMAD.IADD R25, R25, 0x1, -R2 ;  /* 0x000000011919c824 */ /* 0x000fe200078e0a02 */
[----:B------:R-:W-:Y:S01]  /*1b80*/  ISETP.GT.U32.AND P4, PT, R2, R29, PT ;  /* 0x0000001d0200720c */ /* 0x000fe20003f84070 */
[----:B------:R-:W-:-:S04]  /*1b90*/  IMAD.HI.U32 R22, R23, R41, R22 ;  /* 0x0000002917167227 */ /* 0x000fc800078e0016 */
[----:B------:R-:W-:Y:S02]  /*1ba0*/  IMAD.MOV.U32 R41, RZ, RZ, R31 ;  /* 0x000000ffff297224 */ /* 0x000fe400078e001f */
[----:B------:R-:W-:-:S04]  /*1bb0*/  IMAD.HI.U32 R22, R22, R46, RZ ;  /* 0x0000002e16167227 */ /* 0x000fc800078e00ff */
[----:B------:R-:W-:Y:S01]  /*1bc0*/  @!P5 IMAD.MOV R41, RZ, RZ, -R41 ;  /* 0x000000ffff29d224 */ /* 0x000fe200078e0a29 */
[----:B------:R-:W-:Y:S01]  /*1bd0*/  ISETP.GT.U32.AND P5, PT, R2, R25, PT ;  /* 0x000000190200720c */ /* 0x000fe20003fa4070 */
[--C-:B------:R-:W-:Y:S01]  /*1be0*/  @!P1 IMAD.IADD R57, R57, 0x1, -R2.reuse ;  /* 0x0000000139399824 */ /* 0x100fe200078e0a02 */
[----:B------:R-:W-:Y:S01]  /*1bf0*/  ISETP.GE.AND P1, PT, R32, RZ, PT ;  /* 0x000000ff2000720c */ /* 0x000fe20003f26270 */
[--C-:B------:R-:W-:Y:S01]  /*1c00*/  @!P2 IMAD.IADD R59, R59, 0x1, -R2.reuse ;  /* 0x000000013b3ba824 */ /* 0x100fe200078e0a02 */
[----:B------:R-:W-:Y:S01]  /*1c10*/  ISETP.GE.AND P2, PT, R34, RZ, PT ;  /* 0x000000ff2200720c */ /* 0x000fe20003f46270 */
[--C-:B------:R-:W-:Y:S01]  /*1c20*/  @!P3 IMAD.IADD R61, R61, 0x1, -R2.reuse ;  /* 0x000000013d3db824 */ /* 0x100fe200078e0a02 */
[----:B------:R-:W-:Y:S01]  /*1c30*/  ISETP.GE.AND P3, PT, R36, RZ, PT ;  /* 0x000000ff2400720c */ /* 0x000fe20003f66270 */
[----:B------:R-:W-:Y:S01]  /*1c40*/  @!P0 IMAD.IADD R27, R27, 0x1, -R2 ;  /* 0x000000011b1b8824 */ /* 0x000fe200078e0a02 */
[----:B------:R-:W-:Y:S01]  /*1c50*/  ISETP.GE.AND P0, PT, R30, RZ, PT ;  /* 0x000000ff1e00720c */ /* 0x000fe20003f06270 */
[----:B------:R-:W-:-:S02]  /*1c60*/  IMAD.MOV R22, RZ, RZ, -R22 ;  /* 0x000000ffff167224 */ /* 0x000fc400078e0a16 */
[----:B------:R-:W-:Y:S01]  /*1c70*/  @!P4 IMAD.IADD R29, R29, 0x1, -R2 ;  /* 0x000000011d1dc824 */ /* 0x000fe200078e0a02 */
[C---:B------:R-:W-:Y:S01]  /*1c80*/  ISETP.GT.U32.AND P4, PT, R2.reuse, R53, PT ;  /* 0x000000350200720c */ /* 0x040fe20003f84070 */
[----:B------:R-:W-:Y:S01]  /*1c90*/  IMAD R46, R63, R22, R46 ;  /* 0x000000163f2e7224 */ /* 0x000fe200078e022e */
[----:B------:R-:W-:Y:S01]  /*1ca0*/  SHF.R.S32.HI R22, RZ, 0x2, R164 ;  /* 0x00000002ff167819 */ /* 0x000fe200000114a4 */
[--C-:B------:R-:W-:Y:S02]  /*1cb0*/  @!P5 IMAD.IADD R25, R25, 0x1, -R2.reuse ;  /* 0x000000011919d824 */ /* 0x100fe400078e0a02 */
[----:B------:R-:W-:Y:S01]  /*1cc0*/  @!P6 IMAD.MOV R43, RZ, RZ, -R43 ;  /* 0x000000ffff2be224 */ /* 0x000fe200078e0a2b */
[----:B------:R-:W-:Y:S01]  /*1cd0*/  ISETP.GT.U32.AND P5, PT, R63, R46, PT ;  /* 0x0000002e3f00720c */ /* 0x000fe20003fa4070 */
[----:B------:R-:W-:Y:S01]  /*1ce0*/  @!P1 IMAD.MOV R45, RZ, RZ, -R45 ;  /* 0x000000ffff2d9224 */ /* 0x000fe200078e0a2d */
[C---:B------:R-:W-:Y:S01]  /*1cf0*/  ISETP.GT.U32.AND P1, PT, R2.reuse, R57, PT ;  /* 0x000000390200720c */ /* 0x040fe20003f24070 */
[----:B------:R-:W-:Y:S01]  /*1d00*/  @!P2 IMAD.MOV R47, RZ, RZ, -R47 ;  /* 0x000000ffff2fa224 */ /* 0x000fe200078e0a2f */
[C---:B------:R-:W-:Y:S01]  /*1d10*/  ISETP.GT.U32.AND P2, PT, R2.reuse, R59, PT ;  /* 0x0000003b0200720c */ /* 0x040fe20003f44070 */
[----:B------:R-:W-:Y:S01]  /*1d20*/  @!P3 IMAD.MOV R49, RZ, RZ, -R49 ;  /* 0x000000ffff31b224 */ /* 0x000fe200078e0a31 */
[C---:B------:R-:W-:Y:S01]  /*1d30*/  ISETP.GT.U32.AND P3, PT, R2.reuse, R61, PT ;  /* 0x0000003d0200720c */ /* 0x040fe20003f64070 */
[----:B------:R-:W-:Y:S01]  /*1d40*/  @!P0 IMAD.MOV R51, RZ, RZ, -R51 ;  /* 0x000000ffff338224 */ /* 0x000fe200078e0a33 */
[C---:B------:R-:W-:Y:S01]  /*1d50*/  ISETP.GT.U32.AND P6, PT, R2.reuse, R27, PT ;  /* 0x0000001b0200720c */ /* 0x040fe20003fc4070 */
[----:B------:R-:W-:Y:S01]  /*1d60*/  @!P4 IMAD.IADD R53, R53, 0x1, -R2 ;  /* 0x000000013535c824 */ /* 0x000fe200078e0a02 */
[----:B------:R-:W-:Y:S01]  /*1d70*/  ISETP.GT.U32.AND P0, PT, R2, R29, PT ;  /* 0x0000001d0200720c */ /* 0x000fe20003f04070 */
[----:B------:R-:W-:Y:S01]  /*1d80*/  IMAD.SHL.U32 R23, R164, 0x20, RZ ;  /* 0x00000020a4177824 */ /* 0x000fe200078e00ff */
[----:B------:R-:W-:Y:S01]  /*1d90*/  ISETP.GE.AND P4, PT, R38, RZ, PT ;  /* 0x000000ff2600720c */ /* 0x000fe20003f86270 */
[----:B------:R-:W-:-:S02]  /*1da0*/  @!P5 IMAD.IADD R46, R46, 0x1, -R63 ;  /* 0x000000012e2ed824 */ /* 0x000fc400078e0a3f */
[--C-:B------:R-:W-:Y:S01]  /*1db0*/  @!P1 IMAD.IADD R57, R57, 0x1, -R2.reuse ;  /* 0x0000000139399824 */ /* 0x100fe200078e0a02 */
[----:B------:R-:W-:Y:S01]  /*1dc0*/  ISETP.GE.AND P1, PT, R40, RZ, PT ;  /* 0x000000ff2800720c */ /* 0x000fe20003f26270 */
[--C-:B------:R-:W-:Y:S01]  /*1dd0*/  @!P2 IMAD.IADD R59, R59, 0x1, -R2.reuse ;  /* 0x000000013b3ba824 */ /* 0x100fe200078e0a02 */
[----:B------:R-:W-:Y:S01]  /*1de0*/  ISETP.GT.U32.AND P5, PT, R63, R46, PT ;  /* 0x0000002e3f00720c */ /* 0x000fe20003fa4070 */
[--C-:B------:R-:W-:Y:S01]  /*1df0*/  @!P3 IMAD.IADD R61, R61, 0x1, -R2.reuse ;  /* 0x000000013d3db824 */ /* 0x100fe200078e0a02 */
[----:B------:R-:W-:Y:S01]  /*1e00*/  ISETP.GE.AND P2, PT, R42, RZ, PT ;  /* 0x000000ff2a00720c */ /* 0x000fe20003f46270 */
[--C-:B------:R-:W-:Y:S01]  /*1e10*/  @!P6 IMAD.IADD R27, R27, 0x1, -R2.reuse ;  /* 0x000000011b1be824 */ /* 0x100fe200078e0a02 */
[----:B------:R-:W-:Y:S01]  /*1e20*/  ISETP.GE.AND P3, PT, R44, RZ, PT ;  /* 0x000000ff2c00720c */ /* 0x000fe20003f66270 */
[----:B------:R-:W-:Y:S01]  /*1e30*/  @!P0 IMAD.IADD R29, R29, 0x1, -R2 ;  /* 0x000000011d1d8824 */ /* 0x000fe200078e0a02 */
[----:B------:R-:W-:Y:S01]  /*1e40*/  SGXT R2, R22, 0x1 ;  /* 0x000000011602781a */ /* 0x000fe20000000200 */
[----:B------:R-:W-:Y:S01]  /*1e50*/  IMAD R55, R6, 0x90, RZ ;  /* 0x0000009006377824 */ /* 0x000fe200078e02ff */
[----:B------:R-:W-:Y:S01]  /*1e60*/  ISETP.GE.AND P6, PT, R48, RZ, PT ;  /* 0x000000ff3000720c */ /* 0x000fe20003fc6270 */
[----:B------:R-:W-:Y:S01]  /*1e70*/  @!P4 IMAD.MOV R53, RZ, RZ, -R53 ;  /* 0x000000ffff35c224 */ /* 0x000fe200078e0a35 */
[----:B------:R-:W-:Y:S01]  /*1e80*/  ISETP.GE.AND P0, PT, R24, RZ, PT ;  /* 0x000000ff1800720c */ /* 0x000fe20003f06270 */
[----:B------:R-:W-:Y:S01]  /*1e90*/  IMAD.SHL.U32 R22, R164, 0x10, RZ ;  /* 0x00000010a4167824 */ /* 0x000fe200078e00ff */
[----:B------:R-:W-:Y:S01]  /*1ea0*/  LOP3.LUT R6, R2, 0x90, RZ, 0xc0, !PT ;  /* 0x0000009002067812 */ /* 0x000fe200078ec0ff */
[----:B------:R-:W-:Y:S01]  /*1eb0*/  IMAD.SHL.U32 R2, R164, 0x2, RZ ;  /* 0x00000002a4027824 */ /* 0x000fe200078e00ff */
[----:B------:R-:W-:Y:S01]  /*1ec0*/  ISETP.GE.AND P4, PT, R4, RZ, PT ;  /* 0x000000ff0400720c */ /* 0x000fe20003f86270 */
[----:B------:R-:W-:Y:S01]  /*1ed0*/  @!P5 IMAD.IADD R46, R46, 0x1, -R63 ;  /* 0x000000012e2ed824 */ /* 0x000fe200078e0a3f */
[----:B------:R-:W-:Y:S01]  /*1ee0*/  LOP3.LUT R31, R6, 0x60, R23, 0xf8, !PT ;  /* 0x00000060061f7812 */ /* 0x000fe200078ef817 */
[----:B------:R-:W-:Y:S01]  /*1ef0*/  IMAD.MOV.U32 R63, RZ, RZ, R27 ;  /* 0x000000ffff3f7224 */ /* 0x000fe200078e001b */
[----:B------:R-:W-:Y:S01]  /*1f00*/  SHF.R.S32.HI R6, RZ, 0x1f, R5 ;  /* 0x0000001fff067819 */ /* 0x000fe20000011405 */
[----:B------:R-:W-:Y:S01]  /*1f10*/  IMAD.MOV.U32 R65, RZ, RZ, R29 ;  /* 0x000000ffff417224 */ /* 0x000fe200078e001d */
[--C-:B------:R-:W-:Y:S01]  /*1f20*/  LOP3.LUT R26, R55, 0x30, R2.reuse, 0x78, !PT ;  /* 0x00000030371a7812 */ /* 0x100fe200078e7802 */
[----:B------:R-:W-:Y:S01]  /*1f30*/  IMAD.MOV.U32 R55, RZ, RZ, R25 ;  /* 0x000000ffff377224 */ /* 0x000fe200078e0019 */
[----:B------:R-:W-:Y:S01]  /*1f40*/  LOP3.LUT R24, R22, 0x100, RZ, 0xc0, !PT ;  /* 0x0000010016187812 */ /* 0x000fe200078ec0ff */
[----:B------:R-:W-:Y:S01]  /*1f50*/  @!P2 IMAD.MOV R57, RZ, RZ, -R57 ;  /* 0x000000ffff39a224 */ /* 0x000fe200078e0a39 */
[----:B------:R-:W-:Y:S01]  /*1f60*/  LOP3.LUT R31, R31, 0x10, R2, 0x78, !PT ;  /* 0x000000101f1f7812 */ /* 0x000fe200078e7802 */
[----:B------:R-:W-:Y:S01]  /*1f70*/  @!P1 IMAD.MOV R55, RZ, RZ, -R55 ;  /* 0x000000ffff379224 */ /* 0x000fe200078e0a37 */
[----:B------:R-:W-:Y:S01]  /*1f80*/  LEA.HI R22, R6, R5, RZ, 0x6 ;  /* 0x0000000506167211 */ /* 0x000fe200078f30ff */
[----:B------:R-:W-:Y:S01]  /*1f90*/  @!P3 IMAD.MOV R59, RZ, RZ, -R59 ;  /* 0x000000ffff3bb224 */ /* 0x000fe200078e0a3b */
[----:B------:R-:W-:Y:S01]  /*1fa0*/  ISETP.NE.AND P1, PT, RZ, c[0x0][0x17c], PT ;  /* 0x00005f00ff007a0c */ /* 0x000fe20003f25270 */
[----:B------:R-:W-:Y:S01]  /*1fb0*/  IMAD.IADD R6, R24, 0x1, R31 ;  /* 0x0000000118067824 */ /* 0x000fe200078e021f */
[----:B------:R-:W-:Y:S01]  /*1fc0*/  LOP3.LUT R24, RZ, c[0x0][0x17c], RZ, 0x33, !PT ;  /* 0x00005f00ff187a12 */ /* 0x000fe200078e33ff */
[----:B------:R-:W-:Y:S01]  /*1fd0*/  @!P6 IMAD.MOV R61, RZ, RZ, -R61 ;  /* 0x000000ffff3de224 */ /* 0x000fe200078e0a3d */
[----:B------:R-:W-:Y:S01]  /*1fe0*/  LOP3.LUT R5, R26, 0x400, R23, 0xf8, !PT ;  /* 0x000004001a057812 */ /* 0x000fe200078ef817 */
[----:B------:R-:W-:Y:S01]  /*1ff0*/  @!P0 IMAD.MOV R63, RZ, RZ, -R63 ;  /* 0x000000ffff3f8224 */ /* 0x000fe200078e0a3f */
[C---:B------:R-:W-:Y:S01]  /*2000*/  SEL R23, R24.reuse, R7, !P1 ;  /* 0x0000000718177207 */ /* 0x040fe20004800000 */
[----:B------:R-:W-:Y:S01]  /*2010*/  @!P4 IMAD.MOV R65, RZ, RZ, -R65 ;  /* 0x000000ffff41c224 */ /* 0x000fe200078e0a41 */
[----:B------:R-:W-:Y:S01]  /*2020*/  SEL R25, R24, R8, !P1 ;  /* 0x0000000818197207 */ /* 0x000fe20004800000 */
[----:B------:R-:W-:Y:S01]  /*2030*/  IMAD R153, R128, c[0x0][0x188], RZ ;  /* 0x0000620080997a24 */ /* 0x000fe200078e02ff */
[C---:B------:R-:W-:Y:S01]  /*2040*/  SEL R26, R24.reuse, R9, !P1 ;  /* 0x00000009181a7207 */ /* 0x040fe20004800000 */
[----:B------:R-:W-:Y:S01]  /*2050*/  IMAD R152, R129, c[0x0][0x188], RZ ;  /* 0x0000620081987a24 */ /* 0x000fe200078e02ff */
[C---:B------:R-:W-:Y:S01]  /*2060*/  SEL R27, R24.reuse, R10, !P1 ;  /* 0x0000000a181b7207 */ /* 0x040fe20004800000 */
[----:B------:R-:W-:Y:S01]  /*2070*/  IMAD R25, R25, c[0x0][0x190], RZ ;  /* 0x0000640019197a24 */ /* 0x000fe200078e02ff */
[----:B------:R-:W-:Y:S01]  /*2080*/  SEL R28, R24, R11, !P1 ;  /* 0x0000000b181c7207 */ /* 0x000fe20004800000 */
        /* <DEDUP_REMOVED lines=33> */
[----:B------:R-:W-:Y:S01]  /*22a0*/  SEL R45, R24, R45, !P1 ;  /* 0x0000002d182d7207 */ /* 0x000fe20004800000 */
        /* <DEDUP_REMOVED lines=21> */
[----:B------:R-:W-:Y:S01]  /*2400*/  ISETP.GE.AND P1, PT, R3, RZ, PT ;  /* 0x000000ff0300720c */ /* 0x000fe20003f26270 */
[----:B------:R-:W-:Y:S01]  /*2410*/  IMAD R75, R63, c[0x0][0x190], RZ ;  /* 0x000064003f4b7a24 */ /* 0x000fe200078e02ff */
[----:B------:R-:W-:Y:S01]  /*2420*/  ISETP.NE.AND P0, PT, RZ, c[0x0][0x178], PT ;  /* 0x00005e00ff007a0c */ /* 0x000fe20003f05270 */
[----:B------:R-:W-:Y:S01]  /*2430*/  IMAD R73, R24, c[0x0][0x190], RZ ;  /* 0x0000640018497a24 */ /* 0x000fe200078e02ff */
[----:B------:R-:W-:Y:S01]  /*2440*/  SHF.R.S32.HI R16, RZ, 0x6, R22 ;  /* 0x00000006ff107819 */ /* 0x000fe20000011416 */
[----:B------:R-:W-:Y:S01]  /*2450*/  IMAD R22, R23, c[0x0][0x190], RZ ;  /* 0x0000640017167a24 */ /* 0x000fe200078e02ff */
[----:B------:R-:W-:Y:S01]  /*2460*/  LEA R23, P3, R25, c[0x0][0x168], 0x1 ;  /* 0x00005a0019177a11 */ /* 0x000fe200078608ff */
[----:B------:R-:W-:Y:S01]  /*2470*/  IMAD.SHL.U32 R12, R161, 0x2, RZ ;  /* 0x00000002a10c7824 */ /* 0x000fe200078e00ff */
[----:B------:R-:W-:Y:S01]  /*2480*/  LEA R21, P4, R48, c[0x0][0x168], 0x1 ;  /* 0x00005a0030157a11 */ /* 0x000fe200078808ff */
[----:B------:R-:W-:Y:S01]  /*2490*/  IMAD.MOV.U32 R10, RZ, RZ, c[0x0][0x18c] ;  /* 0x00006300ff0a7624 */ /* 0x000fe200078e00ff */
[----:B------:R-:W-:Y:S01]  /*24a0*/  LEA R17, P2, R22, c[0x0][0x168], 0x1 ;  /* 0x00005a0016117a11 */ /* 0x000fe200078408ff */
[----:B------:R-:W-:Y:S01]  /*24b0*/  CS2R R52, SRZ ;  /* 0x0000000000347805 */ /* 0x000fe2000001ff00 */
[----:B------:R-:W-:Y:S01]  /*24c0*/  LEA R19, P5, R50, c[0x0][0x168], 0x1 ;  /* 0x00005a0032137a11 */ /* 0x000fe200078a08ff */
[----:B------:R-:W-:Y:S01]  /*24d0*/  @!P1 IMAD.MOV R46, RZ, RZ, -R46 ;  /* 0x000000ffff2e9224 */ /* 0x000fe200078e0a2e */
[----:B------:R-:W-:Y:S01]  /*24e0*/  LEA.HI.X.SX32 R15, R22, c[0x0][0x16c], 0x1, P2 ;  /* 0x00005b00160f7a11 */ /* 0x000fe200010f0eff */
[----:B------:R-:W-:Y:S01]  /*24f0*/  CS2R R54, SRZ ;  /* 0x0000000000367805 */ /* 0x000fe2000001ff00 */
[----:B------:R-:W-:Y:S01]  /*2500*/  @!P0 LOP3.LUT R46, RZ, c[0x0][0x178], RZ, 0x33, !PT ;  /* 0x00005e00ff2e8a12 */ /* 0x000fe200078e33ff */
[----:B------:R-:W-:Y:S01]  /*2510*/  CS2R R40, SRZ ;  /* 0x0000000000287805 */ /* 0x000fe2000001ff00 */
[----:B------:R-:W-:Y:S01]  /*2520*/  LEA R26, P6, R28, c[0x0][0x168], 0x1 ;  /* 0x00005a001c1a7a11 */ /* 0x000fe200078c08ff */
[----:B------:R-:W-:Y:S01]  /*2530*/  CS2R R42, SRZ ;  /* 0x00000000002a7805 */ /* 0x000fe2000001ff00 */
[----:B------:R-:W-:Y:S01]  /*2540*/  LEA.HI.X.SX32 R22, R25, c[0x0][0x16c], 0x1, P3 ;  /* 0x00005b0019167a11 */ /* 0x000fe200018f0eff */
[----:B------:R-:W-:Y:S01]  /*2550*/  IMAD R46, R46, c[0x0][0x184], RZ ;  /* 0x000061002e2e7a24 */ /* 0x000fe200078e02ff */
[----:B------:R-:W-:Y:S01]  /*2560*/  LEA R33, P3, R60, c[0x0][0x168], 0x1 ;  /* 0x00005a003c217a11 */ /* 0x000fe200078608ff */
[----:B------:R-:W-:Y:S01]  /*2570*/  IMAD.SHL.U32 R10, R10, 0x40, RZ ;  /* 0x000000400a0a7824 */ /* 0x000fe200078e00ff */
[----:B------:R-:W-:Y:S01]  /*2580*/  LEA.HI.X.SX32 R20, R48, c[0x0][0x16c], 0x1, P4 ;  /* 0x00005b0030147a11 */ /* 0x000fe200020f0eff */
[----:B------:R-:W-:Y:S01]  /*2590*/  IMAD R11, R161, c[0x0][0x18c], RZ ;  /* 0x00006300a10b7a24 */ /* 0x000fe200078e02ff */
[----:B------:R-:W-:Y:S01]  /*25a0*/  LEA R68, P1, R46, c[0x0][0x160], 0x1 ;  /* 0x000058002e447a11 */ /* 0x000fe200078208ff */
[----:B------:R-:W-:Y:S01]  /*25b0*/  IMAD R151, R130, c[0x0][0x188], RZ ;  /* 0x0000620082977a24 */ /* 0x000fe200078e02ff */
[----:B------:R-:W-:Y:S01]  /*25c0*/  LEA.HI.X.SX32 R18, R50, c[0x0][0x16c], 0x1, P5 ;  /* 0x00005b0032127a11 */ /* 0x000fe200028f0eff */
[----:B------:R-:W-:Y:S01]  /*25d0*/  IMAD R150, R131, c[0x0][0x188], RZ ;  /* 0x0000620083967a24 */ /* 0x000fe200078e02ff */
[----:B------:R-:W-:Y:S01]  /*25e0*/  LEA.HI.X.SX32 R69, R46, c[0x0][0x164], 0x1, P1 ;  /* 0x000059002e457a11 */ /* 0x000fe200008f0eff */
[----:B------:R-:W-:Y:S01]  /*25f0*/  IMAD R149, R133, c[0x0][0x188], RZ ;  /* 0x0000620085957a24 */ /* 0x000fe200078e02ff */
[----:B------:R-:W-:Y:S01]  /*2600*/  LEA R29, P1, R30, c[0x0][0x168], 0x1 ;  /* 0x00005a001e1d7a11 */ /* 0x000fe200078208ff */
[----:B------:R-:W-:Y:S01]  /*2610*/  IMAD R147, R135, c[0x0][0x188], RZ ;  /* 0x0000620087937a24 */ /* 0x000fe200078e02ff */
[----:B------:R-:W-:Y:S01]  /*2620*/  LEA R27, P0, R56, c[0x0][0x168], 0x1 ;  /* 0x00005a00381b7a11 */ /* 0x000fe200078008ff */
[----:B------:R-:W-:Y:S01]  /*2630*/  IMAD R146, R136, c[0x0][0x188], RZ ;  /* 0x0000620088927a24 */ /* 0x000fe200078e02ff */
[----:B------:R-:W-:Y:S01]  /*2640*/  LEA R31, P2, R58, c[0x0][0x168], 0x1 ;  /* 0x00005a003a1f7a11 */ /* 0x000fe200078408ff */
[----:B------:R-:W-:Y:S01]  /*2650*/  IMAD R144, R137, c[0x0][0x188], RZ ;  /* 0x0000620089907a24 */ /* 0x000fe200078e02ff */
[----:B------:R-:W-:-:S02]  /*2660*/  LEA R61, P4, R62, c[0x0][0x168], 0x1 ;  /* 0x00005a003e3d7a11 */ /* 0x000fc400078808ff */
[----:B------:R-:W-:Y:S02]  /*2670*/  LEA R103, P5, R102, c[0x0][0x168], 0x1 ;  /* 0x00005a0066677a11 */ /* 0x000fe400078a08ff */
[----:B------:R-:W-:Y:S02]  /*2680*/  LEA.HI.X.SX32 R24, R28, c[0x0][0x16c], 0x1, P6 ;  /* 0x00005b001c187a11 */ /* 0x000fe400030f0eff */
[----:B------:R-:W-:Y:S02]  /*2690*/  LEA.HI.X.SX32 R28, R30, c[0x0][0x16c], 0x1, P1 ;  /* 0x00005b001e1c7a11 */ /* 0x000fe400008f0eff */
[----:B------:R-:W-:Y:S02]  /*26a0*/  LEA.HI.X.SX32 R32, R60, c[0x0][0x16c], 0x1, P3 ;  /* 0x00005b003c207a11 */ /* 0x000fe400018f0eff */
[----:B------:R-:W-:Y:S02]  /*26b0*/  LEA.HI.X.SX32 R25, R56, c[0x0][0x16c], 0x1, P0 ;  /* 0x00005b0038197a11 */ /* 0x000fe400000f0eff */
[----:B------:R-:W-:-:S02]  /*26c0*/  LEA.HI.X.SX32 R30, R58, c[0x0][0x16c], 0x1, P2 ;  /* 0x00005b003a1e7a11 */ /* 0x000fc400010f0eff */
[----:B------:R-:W-:Y:S02]  /*26d0*/  LEA.HI.X.SX32 R60, R62, c[0x0][0x16c], 0x1, P4 ;  /* 0x00005b003e3c7a11 */ /* 0x000fe400020f0eff */
[----:B------:R-:W-:Y:S02]  /*26e0*/  LEA.HI.X.SX32 R102, R102, c[0x0][0x16c], 0x1, P5 ;  /* 0x00005b0066667a11 */ /* 0x000fe400028f0eff */
[----:B------:R-:W-:Y:S02]  /*26f0*/  LEA R107, P6, R106, c[0x0][0x168], 0x1 ;  /* 0x00005a006a6b7a11 */ /* 0x000fe400078c08ff */
[----:B------:R-:W-:Y:S02]  /*2700*/  LEA R105, P0, R104, c[0x0][0x168], 0x1 ;  /* 0x00005a0068697a11 */ /* 0x000fe400078008ff */
[----:B------:R-:W-:Y:S02]  /*2710*/  LEA R101, P1, R100, c[0x0][0x168], 0x1 ;  /* 0x00005a0064657a11 */ /* 0x000fe400078208ff */
[----:B------:R-:W-:-:S02]  /*2720*/  LEA R99, P2, R98, c[0x0][0x168], 0x1 ;  /* 0x00005a0062637a11 */ /* 0x000fc400078408ff */
[----:B------:R-:W-:Y:S02]  /*2730*/  LEA R97, P3, R96, c[0x0][0x168], 0x1 ;  /* 0x00005a0060617a11 */ /* 0x000fe400078608ff */
[----:B------:R-:W-:Y:S02]  /*2740*/  LEA R95, P4, R35, c[0x0][0x168], 0x1 ;  /* 0x00005a00235f7a11 */ /* 0x000fe400078808ff */
[----:B------:R-:W-:Y:S02]  /*2750*/  LEA R90, P5, R37, c[0x0][0x168], 0x1 ;  /* 0x00005a00255a7a11 */ /* 0x000fe400078a08ff */
[----:B------:R-:W-:Y:S02]  /*2760*/  LEA.HI.X.SX32 R106, R106, c[0x0][0x16c], 0x1, P6 ;  /* 0x00005b006a6a7a11 */ /* 0x000fe400030f0eff */
[----:B------:R-:W-:Y:S02]  /*2770*/  LEA.HI.X.SX32 R104, R104, c[0x0][0x16c], 0x1, P0 ;  /* 0x00005b0068687a11 */ /* 0x000fe400000f0eff */
[----:B------:R-:W-:-:S02]  /*2780*/  LEA.HI.X.SX32 R100, R100, c[0x0][0x16c], 0x1, P1 ;  /* 0x00005b0064647a11 */ /* 0x000fc400008f0eff */
[----:B------:R-:W-:Y:S02]  /*2790*/  LEA.HI.X.SX32 R98, R98, c[0x0][0x16c], 0x1, P2 ;  /* 0x00005b0062627a11 */ /* 0x000fe400010f0eff */
[----:B------:R-:W-:Y:S02]  /*27a0*/  LEA.HI.X.SX32 R96, R96, c[0x0][0x16c], 0x1, P3 ;  /* 0x00005b0060607a11 */ /* 0x000fe400018f0eff */
[----:B------:R-:W-:Y:S02]  /*27b0*/  LEA.HI.X.SX32 R94, R35, c[0x0][0x16c], 0x1, P4 ;  /* 0x00005b00235e7a11 */ /* 0x000fe400020f0eff */
[----:B------:R-:W-:Y:S02]  /*27c0*/  LEA.HI.X.SX32 R91, R37, c[0x0][0x16c], 0x1, P5 ;  /* 0x00005b00255b7a11 */ /* 0x000fe400028f0eff */
[----:B------:R-:W-:Y:S02]  /*27d0*/  LEA R92, P6, R39, c[0x0][0x168], 0x1 ;  /* 0x00005a00275c7a11 */ /* 0x000fe400078c08ff */
[----:B------:R-:W-:-:S02]  /*27e0*/  LEA R88, P0, R34, c[0x0][0x168], 0x1 ;  /* 0x00005a0022587a11 */ /* 0x000fc400078008ff */
[----:B------:R-:W-:Y:S02]  /*27f0*/  LEA R86, P1, R36, c[0x0][0x168], 0x1 ;  /* 0x00005a0024567a11 */ /* 0x000fe400078208ff */
[----:B------:R-:W-:Y:S02]  /*2800*/  LEA R64, P2, R45, c[0x0][0x168], 0x1 ;  /* 0x00005a002d407a11 */ /* 0x000fe400078408ff */
[----:B------:R-:W-:Y:S02]  /*2810*/  LEA R82, P3, R47, c[0x0][0x168], 0x1 ;  /* 0x00005a002f527a11 */ /* 0x000fe400078608ff */
[----:B------:R-:W-:Y:S02]  /*2820*/  LEA R80, P4, R49, c[0x0][0x168], 0x1 ;  /* 0x00005a0031507a11 */ /* 0x000fe400078808ff */
[----:B------:R-:W-:Y:S02]  /*2830*/  LEA R70, P5, R51, c[0x0][0x168], 0x1 ;  /* 0x00005a0033467a11 */ /* 0x000fe400078a08ff */
[----:B------:R-:W-:-:S02]  /*2840*/  LOP3.LUT R7, R0, 0x30, RZ, 0xfc, !PT ;  /* 0x0000003000077812 */ /* 0x000fc400078efcff */
[C---:B------:R-:W-:Y:S02]  /*2850*/  LOP3.LUT R8, R0.reuse, 0x34, RZ, 0xfc, !PT ;  /* 0x0000003400087812 */ /* 0x040fe400078efcff */
[----:B------:R-:W-:Y:S01]  /*2860*/  LOP3.LUT R9, R0, 0x38, RZ, 0xfc, !PT ;  /* 0x0000003800097812 */ /* 0x000fe200078efcff */
[----:B------:R-:W-:Y:S01]  /*2870*/  IMAD R156, R7, c[0x0][0x188], RZ ;  /* 0x00006200079c7a24 */ /* 0x000fe200078e02ff */
[----:B------:R-:W-:Y:S01]  /*2880*/  LEA.HI.X.SX32 R93, R39, c[0x0][0x16c], 0x1, P6 ;  /* 0x00005b00275d7a11 */ /* 0x000fe200030f0eff */
[----:B------:R-:W-:Y:S01]  /*2890*/  IMAD R157, R8, c[0x0][0x188], RZ ;  /* 0x00006200089d7a24 */ /* 0x000fe200078e02ff */
[----:B------:R-:W-:Y:S01]  /*28a0*/  LEA.HI.X.SX32 R89, R34, c[0x0][0x16c], 0x1, P0 ;  /* 0x00005b0022597a11 */ /* 0x000fe200000f0eff */
[----:B------:R-:W-:Y:S01]  /*28b0*/  IMAD R158, R9, c[0x0][0x188], RZ ;  /* 0x00006200099e7a24 */ /* 0x000fe200078e02ff */
[----:B------:R-:W-:Y:S02]  /*28c0*/  LEA.HI.X.SX32 R87, R36, c[0x0][0x16c], 0x1, P1 ;  /* 0x00005b0024577a11 */ /* 0x000fe400008f0eff */
[----:B------:R-:W-:-:S02]  /*28d0*/  LEA.HI.X.SX32 R65, R45, c[0x0][0x16c], 0x1, P2 ;  /* 0x00005b002d417a11 */ /* 0x000fc400010f0eff */
[----:B------:R-:W-:Y:S02]  /*28e0*/  LEA.HI.X.SX32 R83, R47, c[0x0][0x16c], 0x1, P3 ;  /* 0x00005b002f537a11 */ /* 0x000fe400018f0eff */
[----:B------:R-:W-:Y:S02]  /*28f0*/  LEA.HI.X.SX32 R81, R49, c[0x0][0x16c], 0x1, P4 ;  /* 0x00005b0031517a11 */ /* 0x000fe400020f0eff */
[----:B------:R-:W-:Y:S02]  /*2900*/  LEA.HI.X.SX32 R71, R51, c[0x0][0x16c], 0x1, P5 ;  /* 0x00005b0033477a11 */ /* 0x000fe400028f0eff */
[----:B------:R-:W-:Y:S02]  /*2910*/  LEA R84, P6, R38, c[0x0][0x168], 0x1 ;  /* 0x00005a0026547a11 */ /* 0x000fe400078c08ff */
[----:B------:R-:W-:Y:S02]  /*2920*/  LEA R62, P0, R44, c[0x0][0x168], 0x1 ;  /* 0x00005a002c3e7a11 */ /* 0x000fe400078008ff */
[----:B------:R-:W-:-:S02]  /*2930*/  LEA R78, P1, R57, c[0x0][0x168], 0x1 ;  /* 0x00005a00394e7a11 */ /* 0x000fc400078208ff */
[----:B------:R-:W-:Y:S02]  /*2940*/  LEA R76, P2, R59, c[0x0][0x168], 0x1 ;  /* 0x00005a003b4c7a11 */ /* 0x000fe400078408ff */
[----:B------:R-:W-:Y:S02]  /*2950*/  LEA R66, P3, R67, c[0x0][0x168], 0x1 ;  /* 0x00005a0043427a11 */ /* 0x000fe400078608ff */
[----:B------:R-:W-:Y:S02]  /*2960*/  LEA R74, P4, R75, c[0x0][0x168], 0x1 ;  /* 0x00005a004b4a7a11 */ /* 0x000fe400078808ff */
[----:B------:R-:W-:Y:S02]  /*2970*/  LEA R72, P5, R73, c[0x0][0x168], 0x1 ;  /* 0x00005a0049487a11 */ /* 0x000fe400078a08ff */
[C---:B------:R-:W-:Y:S02]  /*2980*/  LOP3.LUT R13, R12.reuse, 0x10, RZ, 0x3c, !PT ;  /* 0x000000100c0d7812 */ /* 0x040fe400078e3cff */
[----:B------:R-:W-:-:S02]  /*2990*/  LOP3.LUT R143, R12, 0x20, RZ, 0x3c, !PT ;  /* 0x000000200c8f7812 */ /* 0x000fc400078e3cff */
[C---:B------:R-:W-:Y:S02]  /*29a0*/  LOP3.LUT R142, R12.reuse, 0x30, RZ, 0x3c, !PT ;  /* 0x000000300c8e7812 */ /* 0x040fe400078e3cff */
[C---:B------:R-:W-:Y:S02]  /*29b0*/  LOP3.LUT R141, R12.reuse, 0x40, RZ, 0x3c, !PT ;  /* 0x000000400c8d7812 */ /* 0x040fe400078e3cff */
[C---:B------:R-:W-:Y:S02]  /*29c0*/  LOP3.LUT R140, R12.reuse, 0x50, RZ, 0x3c, !PT ;  /* 0x000000500c8c7812 */ /* 0x040fe400078e3cff */
[C---:B------:R-:W-:Y:S02]  /*29d0*/  LOP3.LUT R139, R12.reuse, 0x60, RZ, 0x3c, !PT ;  /* 0x000000600c8b7812 */ /* 0x040fe400078e3cff */
[----:B------:R-:W-:Y:S02]  /*29e0*/  LOP3.LUT R138, R12, 0x70, RZ, 0x3c, !PT ;  /* 0x000000700c8a7812 */ /* 0x000fe400078e3cff */
[----:B------:R-:W-:-:S02]  /*29f0*/  LOP3.LUT R14, R5, 0x40, RZ, 0x3c, !PT ;  /* 0x00000040050e7812 */ /* 0x000fc400078e3cff */
[----:B------:R-:W-:Y:S02]  /*2a00*/  LEA.HI.X.SX32 R85, R38, c[0x0][0x16c], 0x1, P6 ;  /* 0x00005b0026557a11 */ /* 0x000fe400030f0eff */
[----:B------:R-:W-:Y:S02]  /*2a10*/  LEA.HI.X.SX32 R63, R44, c[0x0][0x16c], 0x1, P0 ;  /* 0x00005b002c3f7a11 */ /* 0x000fe400000f0eff */
[----:B------:R-:W-:Y:S02]  /*2a20*/  LEA.HI.X.SX32 R79, R57, c[0x0][0x16c], 0x1, P1 ;  /* 0x00005b00394f7a11 */ /* 0x000fe400008f0eff */
[----:B------:R-:W-:Y:S02]  /*2a30*/  LEA.HI.X.SX32 R77, R59, c[0x0][0x16c], 0x1, P2 ;  /* 0x00005b003b4d7a11 */ /* 0x000fe400010f0eff */
[----:B------:R-:W-:Y:S02]  /*2a40*/  LEA.HI.X.SX32 R67, R67, c[0x0][0x16c], 0x1, P3 ;  /* 0x00005b0043437a11 */ /* 0x000fe400018f0eff */
[----:B------:R-:W-:-:S02]  /*2a50*/  LEA.HI.X.SX32 R75, R75, c[0x0][0x16c], 0x1, P4 ;  /* 0x00005b004b4b7a11 */ /* 0x000fc400020f0eff */
[----:B------:R-:W-:Y:S02]  /*2a60*/  LEA.HI.X.SX32 R73, R73, c[0x0][0x16c], 0x1, P5 ;  /* 0x00005b0049497a11 */ /* 0x000fe400028f0eff */
.L_x_2:
[----:B------:R-:W-:Y:S01]  /*2a70*/  ISETP.GE.AND P0, PT, R0, UR4, PT ;  /* 0x0000000400007c0c */ /* 0x000fe2000bf06270 */
[----:B------:R-:W-:Y:S01]  /*2a80*/  IMAD.WIDE R34, R159, 0x2, R68 ;  /* 0x000000029f227825 */ /* 0x000fe200078e0244 */
[----:B------:R-:W-:Y:S02]  /*2a90*/  ISETP.GE.AND P1, PT, R136, UR4, PT ;  /* 0x0000000488007c0c */ /* 0x000fe4000bf26270 */
[----:B------:R-:W-:Y:S02]  /*2aa0*/  PRMT R123, RZ, 0x7610, R123 ;  /* 0x00007610ff7b7816 */ /* 0x000fe4000000007b */
[----:B------:R-:W-:-:S07]  /*2ab0*/  PRMT R122, RZ, 0x7610, R122 ;  /* 0x00007610ff7a7816 */ /* 0x000fce000000007a */
[----:B------:R0:W2:Y:S01]  /*2ac0*/  @!P0 LDG.E.U16 R123, [R34.64] ;  /* 0x00000006227b8981 */ /* 0x0000a2000c1e1500 */
[----:B------:R-:W-:Y:S02]  /*2ad0*/  ISETP.GE.AND P0, PT, R134, UR4, PT ;  /* 0x0000000486007c0c */ /* 0x000fe4000bf06270 */
[----:B------:R-:W-:Y:S01]  /*2ae0*/  PRMT R120, RZ, 0x7610, R120 ;  /* 0x00007610ff787816 */ /* 0x000fe20000000078 */
[----:B0-----:R-:W-:-:S05]  /*2af0*/  IMAD.WIDE R34, R146, 0x2, R68 ;  /* 0x0000000292227825 */ /* 0x001fca00078e0244 */
[----:B------:R0:W3:Y:S01]  /*2b00*/  @!P1 LDG.E.U16 R122, [R34.64] ;  /* 0x00000006227a9981 */ /* 0x0000e2000c1e1500 */
[----:B------:R-:W-:Y:S02]  /*2b10*/  ISETP.GE.AND P1, PT, R131, UR4, PT ;  /* 0x0000000483007c0c */ /* 0x000fe4000bf26270 */
[----:B------:R-:W-:Y:S01]  /*2b20*/  PRMT R119, RZ, 0x7610, R119 ;  /* 0x00007610ff777816 */ /* 0x000fe20000000077 */
[----:B0-----:R-:W-:-:S05]  /*2b30*/  IMAD.WIDE R34, R148, 0x2, R68 ;  /* 0x0000000294227825 */ /* 0x001fca00078e0244 */
[----:B------:R0:W4:Y:S01]  /*2b40*/  @!P0 LDG.E.U16 R120, [R34.64] ;  /* 0x0000000622788981 */ /* 0x000122000c1e1500 */
[----:B------:R-:W-:Y:S02]  /*2b50*/  ISETP.GE.AND P0, PT, R129, UR4, PT ;  /* 0x0000000481007c0c */ /* 0x000fe4000bf06270 */
[----:B------:R-:W-:Y:S01]  /*2b60*/  PRMT R118, RZ, 0x7610, R118 ;  /* 0x00007610ff767816 */ /* 0x000fe20000000076 */
[----:B0-----:R-:W-:-:S05]  /*2b70*/  IMAD.WIDE R34, R150, 0x2, R68 ;  /* 0x0000000296227825 */ /* 0x001fca00078e0244 */
[----:B------:R0:W5:Y:S01]  /*2b80*/  @!P1 LDG.E.U16 R119, [R34.64] ;  /* 0x0000000622779981 */ /* 0x000162000c1e1500 */
[----:B------:R-:W-:Y:S02]  /*2b90*/  ISETP.GE.AND P1, PT, R125, UR4, PT ;  /* 0x000000047d007c0c */ /* 0x000fe4000bf26270 */
[----:B------:R-:W-:Y:S01]  /*2ba0*/  PRMT R117, RZ, 0x7610, R117 ;  /* 0x00007610ff757816 */ /* 0x000fe20000000075 */
[----:B0-----:R-:W-:-:S05]  /*2bb0*/  IMAD.WIDE R34, R152, 0x2, R68 ;  /* 0x0000000298227825 */ /* 0x001fca00078e0244 */
[----:B------:R0:W2:Y:S01]  /*2bc0*/  @!P0 LDG.E.U16 R118, [R34.64] ;  /* 0x0000000622768981 */ /* 0x0000a2000c1e1500 */
        /* <DEDUP_REMOVED lines=24> */
[----:B------:R-:W-:Y:S01]  /*2d50*/  ISETP.GE.AND P0, PT, R128, UR4, PT ;  /* 0x0000000480007c0c */ /* 0x000fe2000bf06270 */
[----:B0-----:R-:W-:-:S05]  /*2d60*/  IMAD.WIDE R34, R151, 0x2, R68 ;  /* 0x0000000297227825 */ /* 0x001fca00078e0244 */
[----:B------:R0:W5:Y:S01]  /*2d70*/  @!P1 LDG.E.U16 R112, [R34.64] ;  /* 0x0000000622709981 */ /* 0x000162000c1e1500 */
[----:B------:R-:W-:Y:S02]  /*2d80*/  PRMT R58, RZ, 0x7610, R58 ;  /* 0x00007610ff3a7816 */ /* 0x000fe4000000003a */
[----:B------:R-:W-:Y:S01]  /*2d90*/  ISETP.GE.AND P1, PT, R124, UR4, PT ;  /* 0x000000047c007c0c */ /* 0x000fe2000bf26270 */
[----:B0-----:R-:W-:-:S05]  /*2da0*/  IMAD.WIDE R34, R153, 0x2, R68 ;  /* 0x0000000299227825 */ /* 0x001fca00078e0244 */
[----:B------:R0:W5:Y:S01]  /*2db0*/  @!P0 LDG.E.U16 R58, [R34.64] ;  /* 0x00000006223a8981 */ /* 0x000162000c1e1500 */
[----:B------:R-:W-:Y:S01]  /*2dc0*/  ISETP.GE.AND P0, PT, R8, UR4, PT ;  /* 0x0000000408007c0c */ /* 0x000fe2000bf06270 */
[----:B------:R-:W-:Y:S01]  /*2dd0*/  IMAD.WIDE R36, R155, 0x2, R68 ;  /* 0x000000029b247825 */ /* 0x000fe200078e0244 */
[----:B0-----:R-:W-:Y:S02]  /*2de0*/  PRMT R34, RZ, 0x7610, R34 ;  /* 0x00007610ff227816 */ /* 0x001fe40000000022 */
[----:B------:R-:W-:-:S04]  /*2df0*/  PRMT R35, RZ, 0x7610, R35 ;  /* 0x00007610ff237816 */ /* 0x000fc80000000023 */
[----:B------:R0:W5:Y:S01]  /*2e00*/  @!P1 LDG.E.U16 R34, [R36.64] ;  /* 0x0000000624229981 */ /* 0x000162000c1e1500 */
[----:B------:R-:W-:Y:S01]  /*2e10*/  ISETP.GE.AND P1, PT, R162, UR4, PT ;  /* 0x00000004a2007c0c */ /* 0x000fe2000bf26270 */
[----:B------:R-:W-:-:S04]  /*2e20*/  IMAD.WIDE R38, R160, 0x2, R68 ;  /* 0x00000002a0267825 */ /* 0x000fc800078e0244 */
[----:B0-----:R-:W-:-:S05]  /*2e30*/  IMAD.WIDE R36, R157, 0x2, R68 ;  /* 0x000000029d247825 */ /* 0x001fca00078e0244 */
[----:B------:R0:W5:Y:S02]  /*2e40*/  @!P0 LDG.E.U16 R35, [R36.64] ;  /* 0x0000000624238981 */ /* 0x000164000c1e1500 */
[----:B0-----:R-:W-:-:S06]  /*2e50*/  PRMT R36, RZ, 0x7610, R36 ;  /* 0x00007610ff247816 */ /* 0x001fcc0000000024 */
[----:B------:R0:W5:Y:S01]  /*2e60*/  @!P1 LDG.E.U16 R36, [R38.64] ;  /* 0x0000000626249981 */ /* 0x000162000c1e1500 */
[----:B------:R-:W-:Y:S01]  /*2e70*/  ISETP.GE.AND P0, PT, R161, UR4, PT ;  /* 0x00000004a1007c0c */ /* 0x000fe2000bf06270 */
[C---:B------:R-:W-:Y:S01]  /*2e80*/  IMAD.WIDE R44, R11.reuse, 0x2, R72 ;  /* 0x000000020b2c7825 */ /* 0x040fe200078e0248 */
[----:B------:R-:W-:Y:S01]  /*2e90*/  PRMT R37, RZ, 0x7610, R37 ;  /* 0x00007610ff257816 */ /* 0x000fe20000000025 */
[----:B------:R-:W-:Y:S02]  /*2ea0*/  BAR.SYNC.DEFER_BLOCKING 0x0 ;  /* 0x0000000000007b1d */ /* 0x000fe40000010000 */
[----:B------:R-:W-:Y:S01]  /*2eb0*/  IMAD.WIDE R46, R11, 0x2, R74 ;  /* 0x000000020b2e7825 */ /* 0x000fe200078e024a */
[----:B0-----:R-:W-:-:S03]  /*2ec0*/  PRMT R38, RZ, 0x7610, R38 ;  /* 0x00007610ff267816 */ /* 0x001fc60000000026 */
[----:B------:R-:W-:Y:S01]  /*2ed0*/  IMAD.WIDE R48, R11, 0x2, R66 ;  /* 0x000000020b307825 */ /* 0x000fe200078e0242 */
[----:B------:R-:W-:-:S03]  /*2ee0*/  PRMT R39, RZ, 0x7610, R39 ;  /* 0x00007610ff277816 */ /* 0x000fc60000000027 */
[----:B------:R0:W5:Y:S04]  /*2ef0*/  @!P0 LDG.E.U16 R37, [R44.64] ;  /* 0x000000062c258981 */ /* 0x000168000c1e1500 */
[----:B------:R1:W5:Y:S04]  /*2f00*/  @!P0 LDG.E.U16 R38, [R46.64] ;  /* 0x000000062e268981 */ /* 0x000368000c1e1500 */
[----:B------:R1:W5:Y:S01]  /*2f10*/  @!P0 LDG.E.U16 R39, [R48.64] ;  /* 0x0000000630278981 */ /* 0x000362000c1e1500 */
[----:B0-----:R-:W-:Y:S02]  /*2f20*/  PRMT R44, RZ, 0x7610, R44 ;  /* 0x00007610ff2c7816 */ /* 0x001fe4000000002c */
[----:B------:R-:W-:Y:S01]  /*2f30*/  PRMT R45, RZ, 0x7610, R45 ;  /* 0x00007610ff2d7816 */ /* 0x000fe2000000002d */
[----:B-1----:R-:W-:-:S04]  /*2f40*/  IMAD.WIDE R46, R11, 0x2, R76 ;  /* 0x000000020b2e7825 */ /* 0x002fc800078e024c */
[C---:B------:R-:W-:Y:S01]  /*2f50*/  IMAD.WIDE R48, R11.reuse, 0x2, R78 ;  /* 0x000000020b307825 */ /* 0x040fe200078e024e */
[----:B------:R0:W5:Y:S04]  /*2f60*/  @!P0 LDG.E.U16 R44, [R46.64] ;  /* 0x000000062e2c8981 */ /* 0x000168000c1e1500 */
[----:B------:R1:W5:Y:S01]  /*2f70*/  @!P0 LDG.E.U16 R45, [R48.64] ;  /* 0x00000006302d8981 */ /* 0x000362000c1e1500 */
[----:B0-----:R-:W-:Y:S01]  /*2f80*/  PRMT R46, RZ, 0x7610, R46 ;  /* 0x00007610ff2e7816 */ /* 0x001fe2000000002e */
[----:B-1----:R-:W-:Y:S01]  /*2f90*/  IMAD.WIDE R48, R11, 0x2, R62 ;  /* 0x000000020b307825 */ /* 0x002fe200078e023e */
[----:B------:R-:W-:-:S04]  /*2fa0*/  PRMT R47, RZ, 0x7610, R47 ;  /* 0x00007610ff2f7816 */ /* 0x000fc8000000002f */
[----:B------:R0:W5:Y:S01]  /*2fb0*/  @!P0 LDG.E.U16 R46, [R48.64] ;  /* 0x00000006302e8981 */ /* 0x000162000c1e1500 */
[----:B------:R-:W-:-:S04]  /*2fc0*/  IMAD.WIDE R50, R11, 0x2, R70 ;  /* 0x000000020b327825 */ /* 0x000fc800078e0246 */
[----:B0-----:R-:W-:-:S05]  /*2fd0*/  IMAD.WIDE R48, R11, 0x2, R84 ;  /* 0x000000020b307825 */ /* 0x001fca00078e0254 */
[----:B------:R0:W5:Y:S02]  /*2fe0*/  @!P0 LDG.E.U16 R47, [R48.64] ;  /* 0x00000006302f8981 */ /* 0x000164000c1e1500 */
[----:B0-----:R-:W-:Y:S02]  /*2ff0*/  PRMT R48, RZ, 0x7610, R48 ;  /* 0x00007610ff307816 */ /* 0x001fe40000000030 */
        /* <DEDUP_REMOVED lines=8> */
[----:B------:R-:W-:Y:S01]  /*3080*/  PRMT R59, RZ, 0x7610, R59 ;  /* 0x00007610ff3b7816 */ /* 0x000fe2000000003b */
[----:B0-----:R-:W-:-:S05]  /*3090*/  IMAD.WIDE R56, R11, 0x2, R64 ;  /* 0x000000020b387825 */ /* 0x001fca00078e0240 */
[----:B------:R0:W5:Y:S01]  /*30a0*/  @!P0 LDG.E.U16 R51, [R56.64] ;  /* 0x0000000638338981 */ /* 0x000162000c1e1500 */
[----:B------:R-:W-:Y:S01]  /*30b0*/  PRMT R114, RZ, 0x7610, R114 ;  /* 0x00007610ff727816 */ /* 0x000fe20000000072 */
[----:B0-----:R-:W-:-:S05]  /*30c0*/  IMAD.WIDE R56, R11, 0x2, R86 ;  /* 0x000000020b387825 */ /* 0x001fca00078e0256 */
[----:B------:R0:W5:Y:S01]  /*30d0*/  @!P0 LDG.E.U16 R59, [R56.64] ;  /* 0x00000006383b8981 */ /* 0x000162000c1e1500 */
[----:B------:R-:W-:Y:S02]  /*30e0*/  PRMT R115, RZ, 0x7610, R115 ;  /* 0x00007610ff737816 */ /* 0x000fe40000000073 */
[----:B------:R-:W-:Y:S01]  /*30f0*/  LOP3.LUT R95, R95, R94, RZ, 0x3c, !PT ;  /* 0x0000005e5f5f7212 */ /* 0x000fe200078e3cff */
[----:B0-----:R-:W-:-:S03]  /*3100*/  IMAD.WIDE R56, R11, 0x2, R88 ;  /* 0x000000020b387825 */ /* 0x001fc600078e0258 */
[----:B------:R-:W-:Y:S02]  /*3110*/  LOP3.LUT R94, R95, R94, RZ, 0x3c, !PT ;  /* 0x0000005e5f5e7212 */ /* 0x000fe400078e3cff */
[----:B------:R0:W5:Y:S01]  /*3120*/  @!P0 LDG.E.U16 R114, [R56.64] ;  /* 0x0000000638728981 */ /* 0x000162000c1e1500 */
[----:B------:R-:W-:Y:S02]  /*3130*/  PRMT R116, RZ, 0x7610, R116 ;  /* 0x00007610ff747816 */ /* 0x000fe40000000074 */
[----:B------:R-:W-:Y:S01]  /*3140*/  LOP3.LUT R97, R97, R96, RZ, 0x3c, !PT ;  /* 0x0000006061617212 */ /* 0x000fe200078e3cff */
[----:B0-----:R-:W-:Y:S01]  /*3150*/  IMAD.WIDE R56, R11, 0x2, R92 ;  /* 0x000000020b387825 */ /* 0x001fe200078e025c */
[----:B------:R-:W-:-:S04]  /*3160*/  LOP3.LUT R95, R95, R94, RZ, 0x3c, !PT ;  /* 0x0000005e5f5f7212 */ /* 0x000fc800078e3cff */
[----:B------:R0:W5:Y:S01]  /*3170*/  @!P0 LDG.E.U16 R115, [R56.64] ;  /* 0x0000000638738981 */ /* 0x000162000c1e1500 */
[----:B------:R-:W-:Y:S02]  /*3180*/  LOP3.LUT R96, R97, R96, RZ, 0x3c, !PT ;  /* 0x0000006061607212 */ /* 0x000fe400078e3cff */
[----:B------:R-:W-:Y:S02]  /*3190*/  PRMT R121, RZ, 0x7610, R121 ;  /* 0x00007610ff797816 */ /* 0x000fe40000000079 */
[----:B------:R-:W-:Y:S01]  /*31a0*/  LOP3.LUT R99, R99, R98, RZ, 0x3c, !PT ;  /* 0x0000006263637212 */ /* 0x000fe200078e3cff */
[----:B0-----:R-:W-:Y:S01]  /*31b0*/  IMAD.WIDE R56, R11, 0x2, R90 ;  /* 0x000000020b387825 */ /* 0x001fe200078e025a */
[----:B------:R-:W-:-:S04]  /*31c0*/  LOP3.LUT R97, R97, R96, RZ, 0x3c, !PT ;  /* 0x0000006061617212 */ /* 0x000fc800078e3cff */
[----:B------:R0:W5:Y:S01]  /*31d0*/  @!P0 LDG.E.U16 R116, [R56.64] ;  /* 0x0000000638748981 */ /* 0x000162000c1e1500 */
[----:B------:R-:W-:Y:S02]  /*31e0*/  LOP3.LUT R98, R99, R98, RZ, 0x3c, !PT ;  /* 0x0000006263627212 */ /* 0x000fe400078e3cff */
[----:B------:R-:W-:Y:S01]  /*31f0*/  LOP3.LUT R101, R101, R100, RZ, 0x3c, !PT ;  /* 0x0000006465657212 */ /* 0x000fe200078e3cff */
[----:B--2---:R1:W-:Y:S01]  /*3200*/  STS.U16 [R12+0x1000], R123 ;  /* 0x0010007b0c007388 */ /* 0x0043e20000000400 */
[----:B0-----:R-:W-:Y:S01]  /*3210*/  IMAD.WIDE R56, R11, 0x2, R94 ;  /* 0x000000020b387825 */ /* 0x001fe200078e025e */
[----:B------:R-:W-:Y:S02]  /*3220*/  LOP3.LUT R99, R99, R98, RZ, 0x3c, !PT ;  /* 0x0000006263637212 */ /* 0x000fe400078e3cff */
[----:B-1----:R-:W-:Y:S02]  /*3230*/  PRMT R123, RZ, 0x7610, R123 ;  /* 0x00007610ff7b7816 */ /* 0x002fe4000000007b */
[----:B------:R0:W2:Y:S01]  /*3240*/  @!P0 LDG.E.U16 R121, [R56.64] ;  /* 0x0000000638798981 */ /* 0x0000a2000c1e1500 */
[----:B------:R-:W-:-:S02]  /*3250*/  LOP3.LUT R100, R101, R100, RZ, 0x3c, !PT ;  /* 0x0000006465647212 */ /* 0x000fc400078e3cff */
[----:B------:R-:W-:Y:S01]  /*3260*/  LOP3.LUT R105, R105, R104, RZ, 0x3c, !PT ;  /* 0x0000006869697212 */ /* 0x000fe200078e3cff */
[----:B---3--:R1:W-:Y:S01]  /*3270*/  STS.U16 [R12+0x1100], R122 ;  /* 0x0011007a0c007388 */ /* 0x0083e20000000400 */
[----:B0-----:R-:W-:Y:S01]  /*3280*/  IMAD.WIDE R56, R11, 0x2, R96 ;  /* 0x000000020b387825 */ /* 0x001fe200078e0260 */
[----:B------:R-:W-:Y:S02]  /*3290*/  LOP3.LUT R101, R101, R100, RZ, 0x3c, !PT ;  /* 0x0000006465657212 */ /* 0x000fe400078e3cff */
[----:B-1----:R-:W-:Y:S02]  /*32a0*/  PRMT R122, RZ, 0x7610, R122 ;  /* 0x00007610ff7a7816 */ /* 0x002fe4000000007a */
[----:B------:R0:W3:Y:S01]  /*32b0*/  @!P0 LDG.E.U16 R123, [R56.64] ;  /* 0x00000006387b8981 */ /* 0x0000e2000c1e1500 */
[----:B------:R-:W-:Y:S02]  /*32c0*/  LOP3.LUT R104, R105, R104, RZ, 0x3c, !PT ;  /* 0x0000006869687212 */ /* 0x000fe400078e3cff */
[----:B------:R-:W-:Y:S01]  /*32d0*/  LOP3.LUT R107, R107, R106, RZ, 0x3c, !PT ;  /* 0x0000006a6b6b7212 */ /* 0x000fe200078e3cff */
[----:B----4-:R1:W-:Y:S01]  /*32e0*/  STS.U16 [R12+0x1200], R120 ;  /* 0x001200780c007388 */ /* 0x0103e20000000400 */
[----:B0-----:R-:W-:Y:S01]  /*32f0*/  IMAD.WIDE R56, R11, 0x2, R98 ;  /* 0x000000020b387825 */ /* 0x001fe200078e0262 */
[----:B------:R-:W-:-:S02]  /*3300*/  LOP3.LUT R105, R105, R104, RZ, 0x3c, !PT ;  /* 0x0000006869697212 */ /* 0x000fc400078e3cff */
[----:B-1----:R-:W-:Y:S02]  /*3310*/  PRMT R120, RZ, 0x7610, R120 ;  /* 0x00007610ff787816 */ /* 0x002fe40000000078 */
[----:B------:R0:W4:Y:S01]  /*3320*/  @!P0 LDG.E.U16 R122, [R56.64] ;  /* 0x00000006387a8981 */ /* 0x000122000c1e1500 */
[----:B------:R-:W-:Y:S02]  /*3330*/  LOP3.LUT R106, R107, R106, RZ, 0x3c, !PT ;  /* 0x0000006a6b6a7212 */ /* 0x000fe400078e3cff */
[----:B------:R-:W-:Y:S01]  /*3340*/  LOP3.LUT R103, R103, R102, RZ, 0x3c, !PT ;  /* 0x0000006667677212 */ /* 0x000fe200078e3cff */
[----:B-----5:R1:W-:Y:S01]  /*3350*/  STS.U16 [R12+0x1300], R119 ;  /* 0x001300770c007388 */ /* 0x0203e20000000400 */
[----:B0-----:R-:W-:Y:S01]  /*3360*/  IMAD.WIDE R56, R11, 0x2, R100 ;  /* 0x000000020b387825 */ /* 0x001fe200078e0264 */
[----:B------:R-:W-:Y:S02]  /*3370*/  LOP3.LUT R107, R107, R106, RZ, 0x3c, !PT ;  /* 0x0000006a6b6b7212 */ /* 0x000fe400078e3cff */
[----:B-1----:R-:W-:-:S02]  /*3380*/  PRMT R119, RZ, 0x7610, R119 ;  /* 0x00007610ff777816 */ /* 0x002fc40000000077 */
[----:B------:R0:W5:Y:S01]  /*3390*/  @!P0 LDG.E.U16 R120, [R56.64] ;  /* 0x0000000638788981 */ /* 0x000162000c1e1500 */
[----:B------:R-:W-:Y:S02]  /*33a0*/  LOP3.LUT R102, R103, R102, RZ, 0x3c, !PT ;  /* 0x0000006667667212 */ /* 0x000fe400078e3cff */
[----:B------:R-:W-:Y:S01]  /*33b0*/  LOP3.LUT R61, R61, R60, RZ, 0x3c, !PT ;  /* 0x0000003c3d3d7212 */ /* 0x000fe200078e3cff */
[----:B------:R1:W-:Y:S01]  /*33c0*/  STS.U16 [R12+0x1400], R118 ;  /* 0x001400760c007388 */ /* 0x0003e20000000400 */
[----:B0-----:R-:W-:Y:S01]  /*33d0*/  IMAD.WIDE R56, R11, 0x2, R104 ;  /* 0x000000020b387825 */ /* 0x001fe200078e0268 */
[----:B------:R-:W-:Y:S02]  /*33e0*/  LOP3.LUT R103, R103, R102, RZ, 0x3c, !PT ;  /* 0x0000006667677212 */ /* 0x000fe400078e3cff */
[----:B-1----:R-:W-:Y:S02]  /*33f0*/  PRMT R118, RZ, 0x7610, R118 ;  /* 0x00007610ff767816 */ /* 0x002fe40000000076 */
[----:B------:R0:W2:Y:S01]  /*3400*/  @!P0 LDG.E.U16 R119, [R56.64] ;  /* 0x0000000638778981 */ /* 0x0000a2000c1e1500 */
[----:B------:R-:W-:-:S03]  /*3410*/  LOP3.LUT R60, R61, R60, RZ, 0x3c, !PT ;  /* 0x0000003c3d3c7212 */ /* 0x000fc600078e3cff */
[----:B------:R1:W-:Y:S01]  /*3420*/  STS.U16 [R12+0x1500], R117 ;  /* 0x001500750c007388 */ /* 0x0003e20000000400 */
[----:B0-----:R-:W-:Y:S01]  /*3430*/  IMAD.WIDE R56, R11, 0x2, R106 ;  /* 0x000000020b387825 */ /* 0x001fe200078e026a */
[----:B------:R-:W-:Y:S02]  /*3440*/  LOP3.LUT R61, R61, R60, RZ, 0x3c, !PT ;  /* 0x0000003c3d3d7212 */ /* 0x000fe400078e3cff */
[----:B-1----:R-:W-:Y:S02]  /*3450*/  PRMT R117, RZ, 0x7610, R117 ;  /* 0x00007610ff757816 */ /* 0x002fe40000000075 */
[----:B------:R0:W2:Y:S01]  /*3460*/  @!P0 LDG.E.U16 R118, [R56.64] ;  /* 0x0000000638768981 */ /* 0x0000a2000c1e1500 */
[----:B------:R-:W-:Y:S02]  /*3470*/  PRMT R132, RZ, 0x7610, R132 ;  /* 0x00007610ff847816 */ /* 0x000fe40000000084 */
[-C--:B------:R-:W-:Y:S01]  /*3480*/  LOP3.LUT R31, R31, R30.reuse, RZ, 0x3c, !PT ;  /* 0x0000001e1f1f7212 */ /* 0x080fe200078e3cff */
[----:B0-----:R-:W-:Y:S01]  /*3490*/  IMAD.WIDE R56, R11, 0x2, R102 ;  /* 0x000000020b387825 */ /* 0x001fe200078e0266 */
[----:B------:R0:W-:Y:S04]  /*34a0*/  STS.U16 [R12+0x1600], R109 ;  /* 0x0016006d0c007388 */ /* 0x0001e80000000400 */
[----:B------:R1:W2:Y:S01]  /*34b0*/  @!P0 LDG.E.U16 R117, [R56.64] ;  /* 0x0000000638758981 */ /* 0x0002a2000c1e1500 */
[----:B------:R-:W-:-:S03]  /*34c0*/  LOP3.LUT R30, R31, R30, RZ, 0x3c, !PT ;  /* 0x0000001e1f1e7212 */ /* 0x000fc600078e3cff */
[----:B------:R1:W-:Y:S01]  /*34d0*/  STS.U16 [R12+0x1700], R108 ;  /* 0x0017006c0c007388 */ /* 0x0003e20000000400 */
[----:B0-----:R-:W-:Y:S02]  /*34e0*/  IMAD.MOV.U32 R109, RZ, RZ, R32 ;  /* 0x000000ffff6d7224 */ /* 0x001fe400078e0020 */
[----:B-1----:R-:W-:Y:S01]  /*34f0*/  IMAD.WIDE R56, R11, 0x2, R60 ;  /* 0x000000020b387825 */ /* 0x002fe200078e023c */
[----:B------:R-:W-:-:S03]  /*3500*/  LOP3.LUT R29, R29, R28, RZ, 0x3c, !PT ;  /* 0x0000001c1d1d7212 */ /* 0x000fc600078e3cff */
[----:B------:R-:W-:Y:S01]  /*3510*/  IMAD.MOV.U32 R108, RZ, RZ, R33 ;  /* 0x000000ffff6c7224 */ /* 0x000fe200078e0021 */
[----:B------:R0:W2:Y:S01]  /*3520*/  @!P0 LDG.E.U16 R132, [R56.64] ;  /* 0x0000000638848981 */ /* 0x0000a2000c1e1500 */
[----:B------:R-:W-:Y:S02]  /*3530*/  LOP3.LUT R31, R31, R30, RZ, 0x3c, !PT ;  /* 0x0000001e1f1f7212 */ /* 0x000fe400078e3cff */
[----:B------:R-:W-:Y:S01]  /*3540*/  IMAD.WIDE R32, R11, 0x2, R108 ;  /* 0x000000020b207825 */ /* 0x000fe200078e026c */
[C---:B------:R-:W-:Y:S02]  /*3550*/  LOP3.LUT R28, R29.reuse, R28, RZ, 0x3c, !PT ;  /* 0x0000001c1d1c7212 */ /* 0x040fe400078e3cff */
[----:B0-----:R-:W-:Y:S02]  /*3560*/  PRMT R56, RZ, 0x7610, R56 ;  /* 0x00007610ff387816 */ /* 0x001fe40000000038 */
[----:B------:R-:W-:Y:S02]  /*3570*/  PRMT R57, RZ, 0x7610, R57 ;  /* 0x00007610ff397816 */ /* 0x000fe40000000039 */
[----:B------:R-:W-:-:S02]  /*3580*/  LOP3.LUT R29, R29, R28, RZ, 0x3c, !PT ;  /* 0x0000001c1d1d7212 */ /* 0x000fc400078e3cff */
[----:B------:R0:W2:Y:S01]  /*3590*/  @!P0 LDG.E.U16 R56, [R32.64] ;  /* 0x0000000620388981 */ /* 0x0000a2000c1e1500 */
[----:B------:R-:W-:Y:S02]  /*35a0*/  PRMT R145, RZ, 0x7610, R145 ;  /* 0x00007610ff917816 */ /* 0x000fe40000000091 */
[----:B------:R-:W-:Y:S01]  /*35b0*/  LOP3.LUT R19, R19, R18, RZ, 0x3c, !PT ;  /* 0x0000001213137212 */ /* 0x000fe200078e3cff */
[----:B------:R1:W-:Y:S04]  /*35c0*/  STS.U16 [R13+0x1180], R111 ;  /* 0x0011806f0d007388 */ /* 0x0003e80000000400 */
[----:B------:R1:W-:Y:S01]  /*35d0*/  STS.U16 [R13+0x1280], R110 ;  /* 0x0012806e0d007388 */ /* 0x0003e20000000400 */
[----:B0-----:R-:W-:-:S03]  /*35e0*/  IMAD.WIDE R32, R11, 0x2, R30 ;  /* 0x000000020b207825 */ /* 0x001fc600078e021e */
[----:B------:R0:W-:Y:S04]  /*35f0*/  STS.U16 [R13+0x1080], R113 ;  /* 0x001080710d007388 */ /* 0x0001e80000000400 */
[----:B------:R0:W2:Y:S01]  /*3600*/  @!P0 LDG.E.U16 R57, [R32.64] ;  /* 0x0000000620398981 */ /* 0x0000a2000c1e1500 */
[----:B-1----:R-:W-:Y:S02]  /*3610*/  IMAD.MOV.U32 R111, RZ, RZ, R25 ;  /* 0x000000ffff6f7224 */ /* 0x002fe400078e0019 */
[----:B------:R-:W-:Y:S01]  /*3620*/  IMAD.MOV.U32 R110, RZ, RZ, R27 ;  /* 0x000000ffff6e7224 */ /* 0x000fe200078e001b */
[----:B------:R1:W-:Y:S01]  /*3630*/  STS.U16 [R13+0x1380], R112 ;  /* 0x001380700d007388 */ /* 0x0003e20000000400 */
[----:B------:R-:W-:Y:S01]  /*3640*/  LOP3.LUT R18, R19, R18, RZ, 0x3c, !PT ;  /* 0x0000001213127212 */ /* 0x000fe200078e3cff */
[----:B0-----:R-:W-:-:S02]  /*3650*/  IMAD.MOV.U32 R113, RZ, RZ, R24 ;  /* 0x000000ffff717224 */ /* 0x001fc400078e0018 */
[----:B------:R-:W-:Y:S01]  /*3660*/  IMAD.WIDE R32, R11, 0x2, R28 ;  /* 0x000000020b207825 */ /* 0x000fe200078e021c */
[----:B------:R-:W-:-:S03]  /*3670*/  PRMT R27, RZ, 0x7610, R27 ;  /* 0x00007610ff1b7816 */ /* 0x000fc6000000001b */
[--C-:B-1----:R-:W-:Y:S01]  /*3680*/  IMAD.MOV.U32 R112, RZ, RZ, R26.reuse ;  /* 0x000000ffff707224 */ /* 0x102fe200078e001a */
[----:B------:R0:W5:Y:S01]  /*3690*/  @!P0 LDG.E.U16 R145, [R32.64] ;  /* 0x0000000620918981 */ /* 0x000162000c1e1500 */
[----:B------:R-:W-:Y:S02]  /*36a0*/  PRMT R26, RZ, 0x7610, R26 ;  /* 0x00007610ff1a7816 */ /* 0x000fe4000000001a */
[----:B------:R-:W-:Y:S01]  /*36b0*/  LOP3.LUT R21, R21, R20, RZ, 0x3c, !PT ;  /* 0x0000001415157212 */ /* 0x000fe200078e3cff */
[----:B------:R-:W-:Y:S01]  /*36c0*/  IMAD.WIDE R24, R11, 0x2, R112 ;  /* 0x000000020b187825 */ /* 0x000fe200078e0270 */
[----:B------:R-:W-:-:S03]  /*36d0*/  LOP3.LUT R19, R19, R18, RZ, 0x3c, !PT ;  /* 0x0000001213137212 */ /* 0x000fc600078e3cff */
[----:B0-----:R-:W-:Y:S01]  /*36e0*/  IMAD.WIDE R32, R11, 0x2, R110 ;  /* 0x000000020b207825 */ /* 0x001fe200078e026e */
[----:B------:R-:W-:Y:S01]  /*36f0*/  LOP3.LUT R20, R21, R20, RZ, 0x3c, !PT ;  /* 0x0000001415147212 */ /* 0x000fe200078e3cff */
[----:B------:R0:W5:Y:S01]  /*3700*/  @!P0 LDG.E.U16 R26, [R24.64] ;  /* 0x00000006181a8981 */ /* 0x000162000c1e1500 */
[----:B------:R-:W-:-:S03]  /*3710*/  LOP3.LUT R23, R23, R22, RZ, 0x3c, !PT ;  /* 0x0000001617177212 */ /* 0x000fc600078e3cff */
[----:B------:R1:W5:Y:S01]  /*3720*/  @!P0 LDG.E.U16 R27, [R32.64] ;  /* 0x00000006201b8981 */ /* 0x000362000c1e1500 */
[----:B------:R-:W-:Y:S02]  /*3730*/  LOP3.LUT R21, R21, R20, RZ, 0x3c, !PT ;  /* 0x0000001415157212 */ /* 0x000fe400078e3cff */
[----:B------:R-:W-:Y:S01]  /*3740*/  LOP3.LUT R22, R23, R22, RZ, 0x3c, !PT ;  /* 0x0000001617167212 */ /* 0x000fe200078e3cff */
[----:B0-----:R-:W-:Y:S01]  /*3750*/  IMAD.WIDE R24, R11, 0x2, R18 ;  /* 0x000000020b187825 */ /* 0x001fe200078e0212 */
[----:B-1----:R-:W-:Y:S02]  /*3760*/  PRMT R32, RZ, 0x7610, R32 ;  /* 0x00007610ff207816 */ /* 0x002fe40000000020 */
[----:B------:R-:W-:Y:S02]  /*3770*/  PRMT R33, RZ, 0x7610, R33 ;  /* 0x00007610ff217816 */ /* 0x000fe40000000021 */
[----:B------:R-:W-:Y:S02]  /*3780*/  LOP3.LUT R23, R23, R22, RZ, 0x3c, !PT ;  /* 0x0000001617177212 */ /* 0x000fe400078e3cff */
[----:B------:R0:W5:Y:S01]  /*3790*/  @!P0 LDG.E.U16 R32, [R24.64] ;  /* 0x0000000618208981 */ /* 0x000162000c1e1500 */
[----:B------:R-:W-:Y:S01]  /*37a0*/  PRMT R165, RZ, 0x7610, R165 ;  /* 0x00007610ffa57816 */ /* 0x000fe200000000a5 */
[----:B------:R-:W-:-:S02]  /*37b0*/  IMAD.MOV.U32 R126, RZ, RZ, R17 ;  /* 0x000000ffff7e7224 */ /* 0x000fc400078e0011 */
[----:B0-----:R-:W-:-:S05]  /*37c0*/  IMAD.WIDE R24, R11, 0x2, R20 ;  /* 0x000000020b187825 */ /* 0x001fca00078e0214 */
[----:B------:R0:W5:Y:S01]  /*37d0*/  @!P0 LDG.E.U16 R33, [R24.64] ;  /* 0x0000000618218981 */ /* 0x000162000c1e1500 */
[--C-:B------:R-:W-:Y:S01]  /*37e0*/  IMAD.MOV.U32 R127, RZ, RZ, R15.reuse ;  /* 0x000000ffff7f7224 */ /* 0x100fe200078e000f */
[----:B------:R-:W-:Y:S01]  /*37f0*/  PRMT R15, RZ, 0x7610, R15 ;  /* 0x00007610ff0f7816 */ /* 0x000fe2000000000f */
[----:B0-----:R-:W-:-:S05]  /*3800*/  IMAD.WIDE R24, R11, 0x2, R22 ;  /* 0x000000020b187825 */ /* 0x001fca00078e0216 */
[----:B------:R0:W5:Y:S02]  /*3810*/  @!P0 LDG.E.U16 R165, [R24.64] ;  /* 0x0000000618a58981 */ /* 0x000164000c1e1500 */
[----:B0-----:R-:W-:-:S05]  /*3820*/  IMAD.WIDE R24, R11, 0x2, R126 ;  /* 0x000000020b187825 */ /* 0x001fca00078e027e */
[----:B------:R-:W5:Y:S04]  /*3830*/  @!P0 LDG.E.U16 R15, [R24.64] ;  /* 0x00000006180f8981 */ /* 0x000f68000c1e1500 */
[----:B------:R-:W-:Y:S04]  /*3840*/  STS.U16 [R13+0x1480], R58 ;  /* 0x0014803a0d007388 */ /* 0x000fe80000000400 */
[----:B------:R-:W-:Y:S04]  /*3850*/  STS.U16 [R13+0x1580], R34 ;  /* 0x001580220d007388 */ /* 0x000fe80000000400 */
[----:B------:R-:W-:Y:S04]  /*3860*/  STS.U16 [R13+0x1680], R35 ;  /* 0x001680230d007388 */ /* 0x000fe80000000400 */
[----:B------:R-:W-:Y:S04]  /*3870*/  STS.U16 [R13+0x1780], R36 ;  /* 0x001780240d007388 */ /* 0x000fe80000000400 */
[----:B------:R-:W-:Y:S04]  /*3880*/  STS.U16 [R12], R37 ;  /* 0x000000250c007388 */ /* 0x000fe80000000400 */
[----:B------:R-:W-:Y:S04]  /*3890*/  STS.U16 [R12+0x400], R49 ;  /* 0x000400310c007388 */ /* 0x000fe80000000400 */
[----:B---3--:R-:W-:Y:S04]  /*38a0*/  STS.U16 [R12+0x800], R123 ;  /* 0x0008007b0c007388 */ /* 0x008fe80000000400 */
[----:B--2---:R-:W-:Y:S04]  /*38b0*/  STS.U16 [R12+0xc00], R57 ;  /* 0x000c00390c007388 */ /* 0x004fe80000000400 */
[----:B------:R-:W-:Y:S04]  /*38c0*/  STS.U16 [R13+0x80], R38 ;  /* 0x000080260d007388 */ /* 0x000fe80000000400 */
[----:B------:R-:W-:Y:S04]  /*38d0*/  STS.U16 [R13+0x480], R50 ;  /* 0x000480320d007388 */ /* 0x000fe80000000400 */
[----:B----4-:R-:W-:Y:S04]  /*38e0*/  STS.U16 [R13+0x880], R122 ;  /* 0x0008807a0d007388 */ /* 0x010fe80000000400 */
[----:B-----5:R-:W-:Y:S04]  /*38f0*/  STS.U16 [R13+0xc80], R145 ;  /* 0x000c80910d007388 */ /* 0x020fe80000000400 */
[----:B------:R-:W-:Y:S04]  /*3900*/  STS.U16 [R143+0x100], R39 ;  /* 0x000100278f007388 */ /* 0x000fe80000000400 */
        /* <DEDUP_REMOVED lines=15> */
[----:B------:R0:W-:Y:S04]  /*3a00*/  STS.U16 [R139+0x300], R47 ;  /* 0x0003002f8b007388 */ /* 0x0001e80000000400 */
[----:B------:R-:W-:Y:S04]  /*3a10*/  STS.U16 [R139+0x700], R116 ;  /* 0x000700748b007388 */ /* 0x000fe80000000400 */
[----:B------:R-:W-:Y:S04]  /*3a20*/  STS.U16 [R139+0xb00], R132 ;  /* 0x000b00848b007388 */ /* 0x000fe80000000400 */
[----:B------:R-:W-:Y:S04]  /*3a30*/  STS.U16 [R139+0xf00], R165 ;  /* 0x000f00a58b007388 */ /* 0x000fe80000000400 */
[----:B------:R1:W-:Y:S04]  /*3a40*/  STS.U16 [R138+0x380], R48 ;  /* 0x000380308a007388 */ /* 0x0003e80000000400 */
[----:B------:R-:W-:Y:S04]  /*3a50*/  STS.U16 [R138+0x780], R121 ;  /* 0x000780798a007388 */ /* 0x000fe80000000400 */
[----:B------:R-:W-:Y:S04]  /*3a60*/  STS.U16 [R138+0xb80], R56 ;  /* 0x000b80388a007388 */ /* 0x000fe80000000400 */
[----:B------:R-:W-:Y:S04]  /*3a70*/  STS.U16 [R138+0xf80], R15 ;  /* 0x000f800f8a007388 */ /* 0x000fe80000000400 */
[----:B------:R-:W-:Y:S06]  /*3a80*/  BAR.SYNC.DEFER_BLOCKING 0x0 ;  /* 0x0000000000007b1d */ /* 0x000fec0000010000 */
[----:B------:R-:W-:Y:S04]  /*3a90*/  LDSM.16.MT88.4 R24, [R6+0x1000] ;  /* 0x001000000618783b */ /* 0x000fe80000004200 */
[----:B------:R-:W2:Y:S04]  /*3aa0*/  LDSM.16.M88.4 R56, [R5] ;  /* 0x000000000538783b */ /* 0x000ea80000000200 */
[----:B------:R-:W3:Y:S04]  /*3ab0*/  LDSM.16.M88.4 R32, [R5+0x800] ;  /* 0x000800000520783b */ /* 0x000ee80000000200 */
[----:B------:R-:W4:Y:S01]  /*3ac0*/  LDSM.16.MT88.4 R36, [R6+0x1200] ;  /* 0x001200000624783b */ /* 0x000f220000004200 */
[----:B0-----:R-:W-:-:S04]  /*3ad0*/  IMAD.WIDE R46, R10, 0x2, R22 ;  /* 0x000000020a2e7825 */ /* 0x001fc800078e0216 */
[----:B------:R-:W-:-:S04]  /*3ae0*/  IMAD.WIDE R44, R10, 0x2, R20 ;  /* 0x000000020a2c7825 */ /* 0x000fc800078e0214 */
[----:B-1----:R-:W-:Y:S01]  /*3af0*/  IMAD.WIDE R48, R10, 0x2, R18 ;  /* 0x000000020a307825 */ /* 0x002fe200078e0212 */
[----:B--2---:R-:W-:Y:S03]  /*3b00*/  HMMA.16816.F32.BF16 R52, R24, R56, R52 ;  /* 0x000000381834723c */ /* 0x004fe60000041834 */
[----:B------:R-:W-:-:S05]  /*3b10*/  IMAD.MOV.U32 R23, RZ, RZ, R46 ;  /* 0x000000ffff177224 */ /* 0x000fca00078e002e */
[----:B---3--:R-:W-:Y:S01]  /*3b20*/  HMMA.16816.F32.BF16 R40, R24, R32, R40 ;  /* 0x000000201828723c */ /* 0x008fe20000041828 */
[----:B------:R-:W-:-:S04]  /*3b30*/  IMAD.WIDE R56, R10, 0x2, R28 ;  /* 0x000000020a387825 */ /* 0x000fc800078e021c */
[----:B------:R-:W-:Y:S02]  /*3b40*/  IMAD.MOV.U32 R22, RZ, RZ, R47 ;  /* 0x000000ffff167224 */ /* 0x000fe400078e002f */
[----:B------:R-:W-:Y:S02]  /*3b50*/  IMAD.MOV.U32 R21, RZ, RZ, R44 ;  /* 0x000000ffff157224 */ /* 0x000fe400078e002c */
[----:B------:R-:W-:Y:S02]  /*3b60*/  IMAD.MOV.U32 R20, RZ, RZ, R45 ;  /* 0x000000ffff147224 */ /* 0x000fe400078e002d */
[----:B------:R-:W-:Y:S01]  /*3b70*/  IMAD.MOV.U32 R19, RZ, RZ, R48 ;  /* 0x000000ffff137224 */ /* 0x000fe200078e0030 */
[----:B------:R-:W-:Y:S01]  /*3b80*/  LDSM.16.MT88.4 R44, [R6+0x1400] ;  /* 0x00140000062c783b */ /* 0x000fe20000004200 */
[----:B------:R-:W-:Y:S02]  /*3b90*/  IMAD.MOV.U32 R18, RZ, RZ, R49 ;  /* 0x000000ffff127224 */ /* 0x000fe400078e0031 */
[----:B------:R-:W-:Y:S01]  /*3ba0*/  IMAD.MOV.U32 R29, RZ, RZ, R56 ;  /* 0x000000ffff1d7224 */ /* 0x000fe200078e0038 */
[C---:B----4-:R-:W-:Y:S01]  /*3bb0*/  HMMA.16816.F32.BF16 R52, R36.reuse, R58, R52 ;  /* 0x0000003a2434723c */ /* 0x050fe20000041834 */
[----:B------:R-:W-:Y:S01]  /*3bc0*/  IMAD.MOV.U32 R28, RZ, RZ, R57 ;  /* 0x000000ffff1c7224 */ /* 0x000fe200078e0039 */
[----:B------:R-:W0:Y:S04]  /*3bd0*/  LDSM.16.M88.4 R48, [R14] ;  /* 0x000000000e30783b */ /* 0x000e280000000200 */
[----:B------:R-:W1:Y:S02]  /*3be0*/  LDSM.16.M88.4 R56, [R14+0x800] ;  /* 0x000800000e38783b */ /* 0x000e640000000200 */
[----:B------:R-:W-:Y:S02]  /*3bf0*/  HMMA.16816.F32.BF16 R40, R36, R34, R40 ;  /* 0x000000222428723c */ /* 0x000fe40000041828 */
[----:B------:R-:W2:Y:S01]  /*3c00*/  LDSM.16.MT88.4 R36, [R6+0x1600] ;  /* 0x001600000624783b */ /* 0x000ea20000004200 */
[----:B------:R-:W-:Y:S01]  /*3c10*/  IMAD.WIDE R32, R10, 0x2, R30 ;  /* 0x000000020a207825 */ /* 0x000fe200078e021e */
[----:B------:R-:W-:-:S03]  /*3c20*/  IADD3 R16, R16, -0x1, RZ ;  /* 0xffffffff10107810 */ /* 0x000fc60007ffe0ff */
[----:B------:R-:W-:Y:S01]  /*3c30*/  IMAD.WIDE R108, R10, 0x2, R108 ;  /* 0x000000020a6c7825 */ /* 0x000fe200078e026c */
[----:B------:R-:W-:-:S03]  /*3c40*/  ISETP.NE.U32.AND P0, PT, R16, RZ, PT ;  /* 0x000000ff1000720c */ /* 0x000fc60003f05070 */
[----:B------:R-:W-:Y:S02]  /*3c50*/  IMAD.MOV.U32 R31, RZ, RZ, R32 ;  /* 0x000000ffff1f7224 */ /* 0x000fe400078e0020 */
[----:B------:R-:W-:Y:S02]  /*3c60*/  IMAD.MOV.U32 R30, RZ, RZ, R33 ;  /* 0x000000ffff1e7224 */ /* 0x000fe400078e0021 */
[----:B------:R-:W-:Y:S02]  /*3c70*/  IMAD.MOV.U32 R33, RZ, RZ, R108 ;  /* 0x000000ffff217224 */ /* 0x000fe400078e006c */
[----:B------:R-:W-:Y:S02]  /*3c80*/  IMAD.MOV.U32 R32, RZ, RZ, R109 ;  /* 0x000000ffff207224 */ /* 0x000fe400078e006d */
[C---:B------:R-:W-:Y:S01]  /*3c90*/  IMAD.WIDE R110, R10.reuse, 0x2, R110 ;  /* 0x000000020a6e7825 */ /* 0x040fe200078e026e */
[C---:B0-----:R-:W-:Y:S08]  /*3ca0*/  HMMA.16816.F32.BF16 R52, R44.reuse, R48, R52 ;  /* 0x000000302c34723c */ /* 0x041ff00000041834 */
[----:B-1----:R-:W-:Y:S01]  /*3cb0*/  HMMA.16816.F32.BF16 R40, R44, R56, R40 ;  /* 0x000000382c28723c */ /* 0x002fe20000041828 */
[----:B------:R-:W-:-:S04]  /*3cc0*/  IMAD.WIDE R108, R10, 0x2, R106 ;  /* 0x000000020a6c7825 */ /* 0x000fc800078e026a */
[----:B------:R-:W-:Y:S02]  /*3cd0*/  IMAD.MOV.U32 R27, RZ, RZ, R110 ;  /* 0x000000ffff1b7224 */ /* 0x000fe400078e006e */
[----:B------:R-:W-:Y:S02]  /*3ce0*/  IMAD.MOV.U32 R25, RZ, RZ, R111 ;  /* 0x000000ffff197224 */ /* 0x000fe400078e006f */
[----:B------:R-:W-:Y:S02]  /*3cf0*/  IMAD.MOV.U32 R107, RZ, RZ, R108 ;  /* 0x000000ffff6b7224 */ /* 0x000fe400078e006c */
[----:B------:R-:W-:Y:S02]  /*3d00*/  IMAD.MOV.U32 R106, RZ, RZ, R109 ;  /* 0x000000ffff6a7224 */ /* 0x000fe400078e006d */
[----:B------:R-:W-:-:S04]  /*3d10*/  IMAD.WIDE R112, R10, 0x2, R112 ;  /* 0x000000020a707825 */ /* 0x000fc800078e0270 */
[----:B------:R-:W-:-:S04]  /*3d20*/  IMAD.WIDE R110, R10, 0x2, R102 ;  /* 0x000000020a6e7825 */ /* 0x000fc800078e0266 */
[----:B------:R-:W-:-:S04]  /*3d30*/  IMAD.WIDE R108, R10, 0x2, R104 ;  /* 0x000000020a6c7825 */ /* 0x000fc800078e0268 */
[----:B------:R-:W-:Y:S01]  /*3d40*/  IMAD.WIDE R34, R10, 0x2, R98 ;  /* 0x000000020a227825 */ /* 0x000fe200078e0262 */
[----:B--2---:R-:W-:Y:S01]  /*3d50*/  HMMA.16816.F32.BF16 R52, R36, R50, R52 ;  /* 0x000000322434723c */ /* 0x004fe20000041834 */
[----:B------:R-:W-:Y:S02]  /*3d60*/  UIADD3 UR4, UR4, -0x40, URZ ;  /* 0xffffffc004047890 */ /* 0x000fe4000fffe03f */
[----:B------:R-:W-:Y:S02]  /*3d70*/  IMAD.MOV.U32 R26, RZ, RZ, R112 ;  /* 0x000000ffff1a7224 */ /* 0x000fe400078e0070 */
[----:B------:R-:W-:Y:S02]  /*3d80*/  IMAD.MOV.U32 R24, RZ, RZ, R113 ;  /* 0x000000ffff187224 */ /* 0x000fe400078e0071 */
[----:B------:R-:W-:Y:S02]  /*3d90*/  IMAD.MOV.U32 R103, RZ, RZ, R110 ;  /* 0x000000ffff677224 */ /* 0x000fe400078e006e */
[----:B------:R-:W-:-:S02]  /*3da0*/  IMAD.MOV.U32 R102, RZ, RZ, R111 ;  /* 0x000000ffff667224 */ /* 0x000fc400078e006f */
[----:B------:R-:W-:Y:S02]  /*3db0*/  IMAD.MOV.U32 R105, RZ, RZ, R108 ;  /* 0x000000ffff697224 */ /* 0x000fe400078e006c */
[----:B------:R-:W-:Y:S02]  /*3dc0*/  IMAD.MOV.U32 R104, RZ, RZ, R109 ;  /* 0x000000ffff687224 */ /* 0x000fe400078e006d */
[----:B------:R-:W-:Y:S02]  /*3dd0*/  IMAD.MOV.U32 R99, RZ, RZ, R34 ;  /* 0x000000ffff637224 */ /* 0x000fe400078e0022 */
[----:B------:R-:W-:Y:S01]  /*3de0*/  IMAD.MOV.U32 R98, RZ, RZ, R35 ;  /* 0x000000ffff627224 */ /* 0x000fe200078e0023 */
[----:B------:R-:W-:Y:S01]  /*3df0*/  HMMA.16816.F32.BF16 R40, R36, R58, R40 ;  /* 0x0000003a2428723c */ /* 0x000fe20000041828 */
[----:B------:R-:W-:-:S04]  /*3e00*/  IMAD.WIDE R126, R10, 0x2, R126 ;  /* 0x000000020a7e7825 */ /* 0x000fc800078e027e */
[----:B------:R-:W-:-:S04]  /*3e10*/  IMAD.WIDE R112, R10, 0x2, R60 ;  /* 0x000000020a707825 */ /* 0x000fc800078e023c */
[----:B------:R-:W-:-:S04]  /*3e20*/  IMAD.WIDE R110, R10, 0x2, R100 ;  /* 0x000000020a6e7825 */ /* 0x000fc800078e0264 */
[----:B------:R-:W-:-:S04]  /*3e30*/  IMAD.WIDE R108, R10, 0x2, R96 ;  /* 0x000000020a6c7825 */ /* 0x000fc800078e0260 */
[----:B------:R-:W-:-:S04]  /*3e40*/  IMAD.WIDE R34, R10, 0x2, R94 ;  /* 0x000000020a227825 */ /* 0x000fc800078e025e */
[----:B------:R-:W-:Y:S02]  /*3e50*/  IMAD.MOV.U32 R17, RZ, RZ, R126 ;  /* 0x000000ffff117224 */ /* 0x000fe400078e007e */
[----:B------:R-:W-:Y:S02]  /*3e60*/  IMAD.MOV.U32 R15, RZ, RZ, R127 ;  /* 0x000000ffff0f7224 */ /* 0x000fe400078e007f */
[----:B------:R-:W-:Y:S02]  /*3e70*/  IMAD.MOV.U32 R61, RZ, RZ, R112 ;  /* 0x000000ffff3d7224 */ /* 0x000fe400078e0070 */
[----:B------:R-:W-:Y:S02]  /*3e80*/  IMAD.MOV.U32 R60, RZ, RZ, R113 ;  /* 0x000000ffff3c7224 */ /* 0x000fe400078e0071 */
[----:B------:R-:W-:Y:S02]  /*3e90*/  IMAD.MOV.U32 R101, RZ, RZ, R110 ;  /* 0x000000ffff657224 */ /* 0x000fe400078e006e */
[----:B------:R-:W-:-:S02]  /*3ea0*/  IMAD.MOV.U32 R100, RZ, RZ, R111 ;  /* 0x000000ffff647224 */ /* 0x000fc400078e006f */
[----:B------:R-:W-:Y:S02]  /*3eb0*/  IMAD.MOV.U32 R97, RZ, RZ, R108 ;  /* 0x000000ffff617224 */ /* 0x000fe400078e006c */
[----:B------:R-:W-:Y:S02]  /*3ec0*/  IMAD.MOV.U32 R96, RZ, RZ, R109 ;  /* 0x000000ffff607224 */ /* 0x000fe400078e006d */
[----:B------:R-:W-:-:S04]  /*3ed0*/  IMAD.WIDE R90, R10, 0x2, R90 ;  /* 0x000000020a5a7825 */ /* 0x000fc800078e025a */
[----:B------:R-:W-:-:S04]  /*3ee0*/  IMAD.WIDE R92, R10, 0x2, R92 ;  /* 0x000000020a5c7825 */ /* 0x000fc800078e025c */
[----:B------:R-:W-:Y:S02]  /*3ef0*/  IMAD.MOV.U32 R95, RZ, RZ, R34 ;  /* 0x000000ffff5f7224 */ /* 0x000fe400078e0022 */
[----:B------:R-:W-:Y:S02]  /*3f00*/  IMAD.MOV.U32 R94, RZ, RZ, R35 ;  /* 0x000000ffff5e7224 */ /* 0x000fe400078e0023 */
[----:B------:R-:W-:-:S04]  /*3f10*/  IMAD.WIDE R88, R10, 0x2, R88 ;  /* 0x000000020a587825 */ /* 0x000fc800078e0258 */
        /* <DEDUP_REMOVED lines=12> */
[----:B------:R-:W-:Y:S01]  /*3fe0*/  IMAD.WIDE R68, R163, 0x2, R68 ;  /* 0x00000002a3447825 */ /* 0x000fe200078e0244 */
[----:B------:R-:W-:Y:S01]  /*3ff0*/  @!P0 CALL.REL.NOINC `(.L_x_1) ;  /* 0x0000001000008944 */ /* 0x000fe20003c00000 */
[----:B------:R-:W-:Y:S05]  /*4000*/  BRA `(.L_x_2) ;  /* 0xffffea6000007947 */ /* 0x000fea000383ffff */
.L_x_1:
[----:B------:R-:W-:Y:S02]  /*4010*/  F2FP.BF16.PACK_AB R43, R43, R55 ;  /* 0x000000372b2b723e */ /* 0x000fe400000010ff */
[----:B------:R-:W-:Y:S02]  /*4020*/  F2FP.BF16.PACK_AB R42, R42, R54 ;  /* 0x000000362a2a723e */ /* 0x000fe400000010ff */
[----:B------:R-:W-:Y:S02]  /*4030*/  F2FP.BF16.PACK_AB R41, R41, R53 ;  /* 0x000000352929723e */ /* 0x000fe400000010ff */
[----:B------:R-:W-:Y:S02]  /*4040*/  F2FP.BF16.PACK_AB R40, R40, R52 ;  /* 0x000000342828723e */ /* 0x000fe400000010ff */
.L_x_0:
[----:B------:R-:W-:Y:S01]  /*4050*/  BAR.SYNC.DEFER_BLOCKING 0x0 ;  /* 0x0000000000007b1d */ /* 0x000fe20000010000 */
[----:B------:R-:W-:Y:S01]  /*4060*/  SHF.R.S32.HI R8, RZ, 0x3, R164 ;  /* 0x00000003ff087819 */ /* 0x000fe200000114a4 */
[C---:B------:R-:W-:Y:S01]  /*4070*/  IMAD.SHL.U32 R5, R164.reuse, 0x40, RZ ;  /* 0x00000040a4057824 */ /* 0x040fe200078e00ff */
[C---:B------:R-:W-:Y:S01]  /*4080*/  LOP3.LUT R6, R164.reuse, 0x20, RZ, 0xc0, !PT ;  /* 0x00000020a4067812 */ /* 0x040fe200078ec0ff */
[----:B------:R-:W-:Y:S01]  /*4090*/  IMAD.SHL.U32 R7, R164, 0x8, RZ ;  /* 0x00000008a4077824 */ /* 0x000fe200078e00ff */
[----:B------:R-:W-:-:S02]  /*40a0*/  SGXT R8, R8, 0x1 ;  /* 0x000000010808781a */ /* 0x000fc40000000200 */
[----:B------:R-:W-:Y:S02]  /*40b0*/  LOP3.LUT R5, R5, 0x40, RZ, 0xc0, !PT ;  /* 0x0000004005057812 */ /* 0x000fe400078ec0ff */
[----:B------:R-:W-:Y:S02]  /*40c0*/  LOP3.LUT R8, R8, 0x140, RZ, 0xc0, !PT ;  /* 0x0000014008087812 */ /* 0x000fe400078ec0ff */
[----:B------:R-:W-:Y:S01]  /*40d0*/  LOP3.LUT R2, R2, 0x3c, RZ, 0xc0, !PT ;  /* 0x0000003c02027812 */ /* 0x000fe200078ec0ff */
[----:B------:R-:W-:Y:S01]  /*40e0*/  IMAD R5, R6, 0x4, R5 ;  /* 0x0000000406057824 */ /* 0x000fe200078e0205 */
[----:B------:R-:W-:Y:S01]  /*40f0*/  LOP3.LUT R9, R8, 0x38, R7, 0xf8, !PT ;  /* 0x0000003808097812 */ /* 0x000fe200078ef807 */
[----:B------:R-:W-:Y:S01]  /*4100*/  IMAD.SHL.U32 R6, R6, 0x2, RZ ;  /* 0x0000000206067824 */ /* 0x000fe200078e00ff */
[----:B------:R-:W-:Y:S01]  /*4110*/  SHF.R.S32.HI R164, RZ, 0x4, R164 ;  /* 0x00000004ffa47819 */ /* 0x000fe200000114a4 */
[----:B------:R-:W-:Y:S01]  /*4120*/  IMAD.IADD R7, R2, 0x1, R5 ;  /* 0x0000000102077824 */ /* 0x000fe200078e0205 */
[----:B------:R-:W-:-:S02]  /*4130*/  ISETP.GE.AND P0, PT, R3, c[0x0][0x178], PT ;  /* 0x00005e0003007a0c */ /* 0x000fc40003f06270 */
[----:B------:R-:W-:Y:S02]  /*4140*/  SGXT R5, R164, 0x1 ;  /* 0x00000001a405781a */ /* 0x000fe40000000200 */
[----:B------:R-:W-:Y:S02]  /*4150*/  LOP3.LUT R6, R9, R6, RZ, 0x3c, !PT ;  /* 0x0000000609067212 */ /* 0x000fe400078e3cff */
[C---:B------:R-:W-:Y:S01]  /*4160*/  LOP3.LUT R2, R7.reuse, 0x4, RZ, 0x3c, !PT ;  /* 0x0000000407027812 */ /* 0x040fe200078e3cff */
[----:B------:R-:W-:Y:S01]  /*4170*/  STS [R7], R40 ;  /* 0x0000002807007388 */ /* 0x000fe20000000800 */
[C---:B------:R-:W-:Y:S02]  /*4180*/  LOP3.LUT R9, R7.reuse, 0x40, RZ, 0x3c, !PT ;  /* 0x0000004007097812 */ /* 0x040fe400078e3cff */
[----:B------:R-:W-:Y:S01]  /*4190*/  LOP3.LUT R10, R6, 0x204, R5, 0xf8, !PT ;  /* 0x00000204060a7812 */ /* 0x000fe200078ef805 */
[----:B------:R0:W-:Y:S01]  /*41a0*/  STS [R2+0x200], R41 ;  /* 0x0002002902007388 */ /* 0x0001e20000000800 */
[----:B------:R-:W-:Y:S01]  /*41b0*/  LOP3.LUT R6, R7, 0x44, RZ, 0x3c, !PT ;  /* 0x0000004407067812 */ /* 0x000fe200078e3cff */
[----:B------:R-:W-:Y:S01]  /*41c0*/  IMAD R5, R3, c[0x0][0x194], RZ ;  /* 0x0000650003057a24 */ /* 0x000fe200078e02ff */
[----:B------:R-:W-:Y:S01]  /*41d0*/  LOP3.LUT R11, R10, 0x4, RZ, 0x3c, !PT ;  /* 0x000000040a0b7812 */ /* 0x000fe200078e3cff */
[----:B------:R-:W-:Y:S01]  /*41e0*/  STS [R9+0x100], R42 ;  /* 0x0001002a09007388 */ /* 0x000fe20000000800 */
[----:B------:R-:W-:-:S02]  /*41f0*/  LOP3.LUT R3, R4, R0, RZ, 0xfc, !PT ;  /* 0x0000000004037212 */ /* 0x000fc400078efcff */
[----:B------:R-:W-:Y:S01]  /*4200*/  LEA R18, P2, R5, c[0x0][0x170], 0x1 ;  /* 0x00005c0005127a11 */ /* 0x000fe200078408ff */
[----:B------:R1:W-:Y:S04]  /*4210*/  STS [R6+0x300], R43 ;  /* 0x0003002b06007388 */ /* 0x0003e80000000800 */
[----:B------:R-:W-:Y:S01]  /*4220*/  BAR.SYNC.DEFER_BLOCKING 0x0 ;  /* 0x0000000000007b1d */ /* 0x000fe20000010000 */
[----:B0-----:R-:W-:Y:S02]  /*4230*/  LOP3.LUT R2, R4, 0x4, R0, 0xfe, !PT ;  /* 0x0000000404027812 */ /* 0x001fe400078efe00 */
[C---:B------:R-:W-:Y:S01]  /*4240*/  ISETP.LT.AND P1, PT, R3.reuse, c[0x0][0x17c], !P0 ;  /* 0x00005f0003007a0c */ /* 0x040fe20004721270 */
[----:B------:R-:W-:Y:S01]  /*4250*/  IMAD R3, R3, c[0x0][0x198], RZ ;  /* 0x0000660003037a24 */ /* 0x000fe200078e02ff */
[C---:B------:R-:W-:Y:S01]  /*4260*/  ISETP.LT.AND P4, PT, R2.reuse, c[0x0][0x17c], !P0 ;  /* 0x00005f0002007a0c */ /* 0x040fe20004781270 */
[----:B------:R-:W-:Y:S01]  /*4270*/  IMAD R7, R2, c[0x0][0x198], RZ ;  /* 0x0000660002077a24 */ /* 0x000fe200078e02ff */
[----:B------:R-:W-:-:S02]  /*4280*/  LEA.HI.X.SX32 R20, R5, c[0x0][0x174], 0x1, P2 ;  /* 0x00005d0005147a11 */ /* 0x000fc400010f0eff */
[-C--:B------:R-:W-:Y:S02]  /*4290*/  LEA R2, P2, R3, R18.reuse, 0x1 ;  /* 0x0000001203027211 */ /* 0x080fe400078408ff */
[C-C-:B------:R-:W-:Y:S02]  /*42a0*/  LOP3.LUT R8, R4.reuse, 0xc, R0.reuse, 0xfe, !PT ;  /* 0x0000000c04087812 */ /* 0x140fe400078efe00 */
[----:B-1----:R-:W-:Y:S02]  /*42b0*/  LEA R6, P3, R7, R18, 0x1 ;  /* 0x0000001207067211 */ /* 0x002fe400078608ff */
[----:B------:R-:W-:Y:S02]  /*42c0*/  LEA.HI.X.SX32 R3, R3, R20, 0x1, P2 ;  /* 0x0000001403037211 */ /* 0x000fe400010f0eff */
[C-C-:B------:R-:W-:Y:S02]  /*42d0*/  LOP3.LUT R5, R4.reuse, 0x10, R0.reuse, 0xfe, !PT ;  /* 0x0000001004057812 */ /* 0x140fe400078efe00 */
[----:B------:R-:W-:-:S02]  /*42e0*/  LOP3.LUT R14, R4, 0x18, R0, 0xfe, !PT ;  /* 0x00000018040e7812 */ /* 0x000fc400078efe00 */
[C-C-:B------:R-:W-:Y:S02]  /*42f0*/  LOP3.LUT R13, R4.reuse, 0x1c, R0.reuse, 0xfe, !PT ;  /* 0x0000001c040d7812 */ /* 0x140fe400078efe00 */
[--C-:B------:R-:W-:Y:S01]  /*4300*/  LOP3.LUT R9, R4, 0x14, R0.reuse, 0xfe, !PT ;  /* 0x0000001404097812 */ /* 0x100fe200078efe00 */
[----:B------:R-:W0:Y:S01]  /*4310*/  LDS R17, [R10] ;  /* 0x000000000a117984 */ /* 0x000e220000000800 */
[----:B------:R-:W-:Y:S01]  /*4320*/  LEA.HI.X.SX32 R7, R7, R20, 0x1, P3 ;  /* 0x0000001407077211 */ /* 0x000fe200018f0eff */
[----:B------:R-:W-:Y:S01]  /*4330*/  IMAD R15, R14, c[0x0][0x198], RZ ;  /* 0x000066000e0f7a24 */ /* 0x000fe200078e02ff */
[----:B------:R-:W-:Y:S01]  /*4340*/  LOP3.LUT R0, R4, 0x8, R0, 0xfe, !PT ;  /* 0x0000000804007812 */ /* 0x000fe200078efe00 */
[----:B------:R-:W1:Y:S01]  /*4350*/  LDS R21, [R11] ;  /* 0x000000000b157984 */ /* 0x000e620000000800 */
[----:B------:R-:W-:Y:S01]  /*4360*/  ISETP.LT.AND P3, PT, R5, c[0x0][0x17c], !P0 ;  /* 0x00005f0005007a0c */ /* 0x000fe20004761270 */
[----:B------:R-:W-:Y:S01]  /*4370*/  IMAD R12, R9, c[0x0][0x198], RZ ;  /* 0x00006600090c7a24 */ /* 0x000fe200078e02ff */
[C---:B------:R-:W-:Y:S01]  /*4380*/  ISETP.LT.AND P5, PT, R0.reuse, c[0x0][0x17c], !P0 ;  /* 0x00005f0000007a0c */ /* 0x040fe200047a1270 */
[----:B------:R2:W3:Y:S01]  /*4390*/  LDS R19, [R10+0x80] ;  /* 0x000080000a137984 */ /* 0x0004e20000000800 */
[----:B------:R-:W-:-:S02]  /*43a0*/  IMAD R0, R0, c[0x0][0x198], RZ ;  /* 0x0000660000007a24 */ /* 0x000fc400078e02ff */
[----:B------:R-:W-:Y:S01]  /*43b0*/  IMAD R16, R13, c[0x0][0x198], RZ ;  /* 0x000066000d107a24 */ /* 0x000fe200078e02ff */
[----:B------:R4:W5:Y:S02]  /*43c0*/  LDS R23, [R11+0x80] ;  /* 0x000080000b177984 */ /* 0x0009640000000800 */
[----:B------:R-:W-:Y:S01]  /*43d0*/  LEA R4, P6, R0, R18, 0x1 ;  /* 0x0000001200047211 */ /* 0x000fe200078c08ff */
[----:B--2---:R-:W-:Y:S02]  /*43e0*/  IMAD R10, R8, c[0x0][0x198], RZ ;  /* 0x00006600080a7a24 */ /* 0x004fe400078e02ff */
[----:B----4-:R-:W-:Y:S01]  /*43f0*/  IMAD R11, R5, c[0x0][0x198], RZ ;  /* 0x00006600050b7a24 */ /* 0x010fe200078e02ff */
[----:B------:R-:W-:Y:S01]  /*4400*/  LEA.HI.X.SX32 R5, R0, R20, 0x1, P6 ;  /* 0x0000001400057211 */ /* 0x000fe200030f0eff */
[----:B0-----:R0:W-:Y:S04]  /*4410*/  @P1 STG.E.U16 [R2.64], R17 ;  /* 0x0000001102001986 */ /* 0x0011e8000c101506 */
[----:B-1----:R1:W-:Y:S01]  /*4420*/  @P4 STG.E.U16 [R6.64], R21 ;  /* 0x0000001506004986 */ /* 0x0023e2000c101506 */
[----:B------:R-:W-:-:S02]  /*4430*/  ISETP.LT.AND P4, PT, R8, c[0x0][0x17c], !P0 ;  /* 0x00005f0008007a0c */ /* 0x000fc40004781270 */
[-C--:B------:R-:W-:Y:S01]  /*4440*/  LEA R8, P6, R12, R18.reuse, 0x1 ;  /* 0x000000120c087211 */ /* 0x080fe200078c08ff */
[----:B---3--:R2:W-:Y:S01]  /*4450*/  @P5 STG.E.U16 [R4.64], R19 ;  /* 0x0000001304005986 */ /* 0x0085e2000c101506 */
[CC--:B0-----:R-:W-:Y:S02]  /*4460*/  LEA R2, P1, R10.reuse, R18.reuse, 0x1 ;  /* 0x000000120a027211 */ /* 0x0c1fe400078208ff */
[----:B------:R-:W-:Y:S02]  /*4470*/  PRMT R17, R17, 0x7632, R17 ;  /* 0x0000763211117816 */ /* 0x000fe40000000011 */
[----:B-1----:R-:W-:Y:S02]  /*4480*/  LEA R6, P2, R11, R18, 0x1 ;  /* 0x000000120b067211 */ /* 0x002fe400078408ff */
[----:B------:R-:W-:Y:S02]  /*4490*/  LEA.HI.X.SX32 R3, R10, R20, 0x1, P1 ;  /* 0x000000140a037211 */ /* 0x000fe400008f0eff */
[----:B------:R-:W-:-:S02]  /*44a0*/  LEA R10, P1, R15, R18, 0x1 ;  /* 0x000000120f0a7211 */ /* 0x000fc400078208ff */
[-C--:B------:R-:W-:Y:S01]  /*44b0*/  LEA.HI.X.SX32 R7, R11, R20.reuse, 0x1, P2 ;  /* 0x000000140b077211 */ /* 0x080fe200010f0eff */
[----:B-----5:R0:W-:Y:S01]  /*44c0*/  @P4 STG.E.U16 [R2.64], R23 ;  /* 0x0000001702004986 */ /* 0x0201e2000c101506 */
[----:B------:R-:W-:Y:S02]  /*44d0*/  ISETP.LT.AND P2, PT, R9, c[0x0][0x17c], !P0 ;  /* 0x00005f0009007a0c */ /* 0x000fe40004741270 */
[-C--:B------:R-:W-:Y:S01]  /*44e0*/  LEA.HI.X.SX32 R11, R15, R20.reuse, 0x1, P1 ;  /* 0x000000140f0b7211 */ /* 0x080fe200008f0eff */
[----:B------:R0:W-:Y:S01]  /*44f0*/  @P3 STG.E.U16 [R6.64], R17 ;  /* 0x0000001106003986 */ /* 0x0001e2000c101506 */
[----:B------:R-:W-:Y:S02]  /*4500*/  ISETP.LT.AND P1, PT, R14, c[0x0][0x17c], !P0 ;  /* 0x00005f000e007a0c */ /* 0x000fe40004721270 */
[----:B------:R-:W-:Y:S02]  /*4510*/  ISETP.LT.AND P0, PT, R13, c[0x0][0x17c], !P0 ;  /* 0x00005f000d007a0c */ /* 0x000fe40004701270 */
[----:B------:R-:W-:-:S02]  /*4520*/  LEA.HI.X.SX32 R9, R12, R20, 0x1, P6 ;  /* 0x000000140c097211 */ /* 0x000fc400030f0eff */
[----:B------:R-:W-:Y:S02]  /*4530*/  PRMT R21, R21, 0x7632, R21 ;  /* 0x0000763215157816 */ /* 0x000fe40000000015 */
[----:B--2---:R-:W-:Y:S02]  /*4540*/  PRMT R5, R19, 0x7632, R5 ;  /* 0x0000763213057816 */ /* 0x004fe40000000005 */
[C---:B------:R-:W-:Y:S01]  /*4550*/  LEA R12, P6, R16.reuse, R18, 0x1 ;  /* 0x00000012100c7211 */ /* 0x040fe200078c08ff */
[----:B------:R0:W-:Y:S03]  /*4560*/  @P2 STG.E.U16 [R8.64], R21 ;  /* 0x0000001508002986 */ /* 0x0001e6000c101506 */
[----:B------:R-:W-:Y:S01]  /*4570*/  LEA.HI.X.SX32 R13, R16, R20, 0x1, P6 ;  /* 0x00000014100d7211 */ /* 0x000fe200030f0eff */
[----:B------:R0:W-:Y:S01]  /*4580*/  @P1 STG.E.U16 [R10.64], R5 ;  /* 0x000000050a001986 */ /* 0x0001e2000c101506 */
[----:B------:R-:W-:Y:S07]  /*4590*/  @!P0 EXIT ;  /* 0x000000000000894d */ /* 0x000fee0003800000 */
[----:B0-----:R-:W-:-:S05]  /*45a0*/  PRMT R6, R23, 0x7632, R6 ;  /* 0x0000763217067816 */ /* 0x001fca0000000006 */
[----:B------:R-:W-:Y:S01]  /*45b0*/  STG.E.U16 [R12.64], R6 ;  /* 0x000000060c007986 */ /* 0x000fe2000c101506 */
[----:B------:R-:W-:Y:S05]  /*45c0*/  EXIT ;  /* 0x000000000000794d */ /* 0x000fea0003800000 */
.L_x_3:
[----:B------:R-:W-:-:S00]  /*45d0*/  BRA `(.L_x_3) ;  /* 0xfffffff000007947 */ /* 0x000fc0000383ffff */
[----:B------:R-:W-:-:S00]  /*45e0*/  NOP ;  /* 0x0000000000007918 */ /* 0x000fc00000000000 */
        /* <DEDUP_REMOVED lines=9> */
.L_x_4:


//--------------------- .nv.shared.matmul_kernel  --------------------------
	.section	.nv.shared.matmul_kernel,"aw",@nobits
	.sectionflags	@""
	.align	16
